//
// Generated by NVIDIA NVVM Compiler
//
// Compiler Build ID: CL-36424714
// Cuda compilation tools, release 13.0, V13.0.88
// Based on NVVM 20.0.0
//

.version 9.0
.target sm_100
.address_size 64

	// .globl	_Z26flash_attn_baseline_kernelPKfS0_S0_Pfii
// _ZZ26flash_attn_baseline_kernelPKfS0_S0_PfiiE10score_smem has been demoted
.extern .shared .align 16 .b8 smem[];

.visible .entry _Z26flash_attn_baseline_kernelPKfS0_S0_Pfii(
	.param .u64 .ptr .align 1 _Z26flash_attn_baseline_kernelPKfS0_S0_Pfii_param_0,
	.param .u64 .ptr .align 1 _Z26flash_attn_baseline_kernelPKfS0_S0_Pfii_param_1,
	.param .u64 .ptr .align 1 _Z26flash_attn_baseline_kernelPKfS0_S0_Pfii_param_2,
	.param .u64 .ptr .align 1 _Z26flash_attn_baseline_kernelPKfS0_S0_Pfii_param_3,
	.param .u32 _Z26flash_attn_baseline_kernelPKfS0_S0_Pfii_param_4,
	.param .u32 _Z26flash_attn_baseline_kernelPKfS0_S0_Pfii_param_5
)
{
	.local .align 16 .b8 	__local_depot0[512];
	.reg .b64 	%SP;
	.reg .b64 	%SPL;
	.reg .pred 	%p<36>;
	.reg .b32 	%r<139>;
	.reg .b32 	%f<59>;
	.reg .b64 	%rd<66>;
	// demoted variable
	.shared .align 4 .b8 _ZZ26flash_attn_baseline_kernelPKfS0_S0_PfiiE10score_smem[512];
	mov.u64 	%SPL, __local_depot0;
	ld.param.u64 	%rd13, [_Z26flash_attn_baseline_kernelPKfS0_S0_Pfii_param_0];
	ld.param.u64 	%rd15, [_Z26flash_attn_baseline_kernelPKfS0_S0_Pfii_param_1];
	ld.param.u64 	%rd16, [_Z26flash_attn_baseline_kernelPKfS0_S0_Pfii_param_2];
	ld.param.u32 	%r67, [_Z26flash_attn_baseline_kernelPKfS0_S0_Pfii_param_4];
	ld.param.u32 	%r68, [_Z26flash_attn_baseline_kernelPKfS0_S0_Pfii_param_5];
	cvta.to.global.u64 	%rd1, %rd16;
	cvta.to.global.u64 	%rd2, %rd15;
	add.u64 	%rd3, %SPL, 0;
	add.u64 	%rd4, %SPL, 256;
	mov.u32 	%r1, %ctaid.x;
	setp.ge.s32 	%p1, %r1, %r67;
	@%p1 bra 	$L__BB0_51;
	mul.lo.s32 	%r2, %r68, 160;
	mov.u32 	%r138, %tid.x;
	setp.ge.s32 	%p2, %r138, %r68;
	@%p2 bra 	$L__BB0_4;
	mul.lo.s32 	%r4, %r68, %r1;
	mov.u32 	%r5, %ntid.x;
	cvta.to.global.u64 	%rd5, %rd13;
	mov.u32 	%r119, %r138;
$L__BB0_3:
	add.s32 	%r69, %r119, %r4;
	mul.wide.s32 	%rd19, %r69, 4;
	add.s64 	%rd20, %rd5, %rd19;
	ld.global.nc.f32 	%f5, [%rd20];
	mul.wide.s32 	%rd21, %r119, 4;
	add.s64 	%rd22, %rd3, %rd21;
	st.local.f32 	[%rd22], %f5;
	add.s32 	%r119, %r119, %r5;
	setp.lt.s32 	%p3, %r119, %r68;
	@%p3 bra 	$L__BB0_3;
$L__BB0_4:
	bar.sync 	0;
	setp.lt.s32 	%p4, %r68, 1;
	@%p4 bra 	$L__BB0_17;
	and.b32  	%r8, %r68, 15;
	setp.lt.u32 	%p5, %r68, 16;
	mov.b32 	%r122, 0;
	@%p5 bra 	$L__BB0_8;
	and.b32  	%r122, %r68, 2147483632;
	mov.b32 	%r120, 0;
$L__BB0_7:
	.pragma "nounroll";
	mul.wide.u32 	%rd23, %r120, 4;
	add.s64 	%rd24, %rd4, %rd23;
	mov.f32 	%f6, 0f00000000;
	st.local.v4.f32 	[%rd24], {%f6, %f6, %f6, %f6};
	st.local.v4.f32 	[%rd24+16], {%f6, %f6, %f6, %f6};
	st.local.v4.f32 	[%rd24+32], {%f6, %f6, %f6, %f6};
	st.local.v4.f32 	[%rd24+48], {%f6, %f6, %f6, %f6};
	add.s32 	%r120, %r120, 16;
	setp.ne.s32 	%p6, %r120, %r122;
	@%p6 bra 	$L__BB0_7;
$L__BB0_8:
	setp.eq.s32 	%p7, %r8, 0;
	@%p7 bra 	$L__BB0_17;
	and.b32  	%r13, %r68, 7;
	setp.lt.u32 	%p8, %r8, 8;
	@%p8 bra 	$L__BB0_11;
	mul.wide.u32 	%rd25, %r122, 4;
	add.s64 	%rd26, %rd4, %rd25;
	mov.b32 	%r72, 0;
	st.local.u32 	[%rd26], %r72;
	st.local.u32 	[%rd26+4], %r72;
	st.local.u32 	[%rd26+8], %r72;
	st.local.u32 	[%rd26+12], %r72;
	st.local.u32 	[%rd26+16], %r72;
	st.local.u32 	[%rd26+20], %r72;
	st.local.u32 	[%rd26+24], %r72;
	st.local.u32 	[%rd26+28], %r72;
	add.s32 	%r122, %r122, 8;
$L__BB0_11:
	setp.eq.s32 	%p9, %r13, 0;
	@%p9 bra 	$L__BB0_17;
	and.b32  	%r16, %r68, 3;
	setp.lt.u32 	%p10, %r13, 4;
	@%p10 bra 	$L__BB0_14;
	mul.wide.u32 	%rd27, %r122, 4;
	add.s64 	%rd28, %rd4, %rd27;
	mov.b32 	%r73, 0;
	st.local.u32 	[%rd28], %r73;
	st.local.u32 	[%rd28+4], %r73;
	st.local.u32 	[%rd28+8], %r73;
	st.local.u32 	[%rd28+12], %r73;
	add.s32 	%r122, %r122, 4;
$L__BB0_14:
	setp.eq.s32 	%p11, %r16, 0;
	@%p11 bra 	$L__BB0_17;
	mov.b32 	%r125, 0;
$L__BB0_16:
	.pragma "nounroll";
	mul.wide.u32 	%rd29, %r122, 4;
	add.s64 	%rd30, %rd4, %rd29;
	mov.b32 	%r75, 0;
	st.local.u32 	[%rd30], %r75;
	add.s32 	%r122, %r122, 1;
	add.s32 	%r125, %r125, 1;
	setp.ne.s32 	%p12, %r125, %r16;
	@%p12 bra 	$L__BB0_16;
$L__BB0_17:
	add.s32 	%r77, %r67, 39;
	mul.hi.u32 	%r78, %r77, -858993459;
	shr.u32 	%r23, %r78, 5;
	mov.u32 	%r24, %ntid.x;
	shl.b32 	%r79, %r138, 2;
	mov.u32 	%r80, _ZZ26flash_attn_baseline_kernelPKfS0_S0_PfiiE10score_smem;
	add.s32 	%r25, %r80, %r79;
	and.b32  	%r26, %r68, 7;
	and.b32  	%r27, %r68, 3;
	and.b32  	%r28, %r68, 2147483640;
	and.b32  	%r29, %r68, 1;
	neg.s32 	%r30, %r28;
	mov.u32 	%r81, smem;
	add.s32 	%r31, %r81, %r2;
	mov.b32 	%r127, 0;
	mov.u32 	%r126, %r67;
$L__BB0_18:
	setp.lt.s32 	%p13, %r68, 1;
	mul.lo.s32 	%r35, %r127, 40;
	sub.s32 	%r36, %r67, %r35;
	min.s32 	%r37, %r36, 40;
	setp.ge.s32 	%p14, %r138, %r37;
	or.pred  	%p15, %p14, %p13;
	@%p15 bra 	$L__BB0_32;
	mov.u32 	%r128, %r138;
$L__BB0_20:
	setp.lt.u32 	%p16, %r68, 8;
	add.s32 	%r83, %r128, %r35;
	mul.lo.s32 	%r39, %r83, %r68;
	mul.lo.s32 	%r40, %r128, %r68;
	mov.b32 	%r133, 0;
	@%p16 bra 	$L__BB0_23;
	mul.lo.s32 	%r84, %r68, %r128;
	shl.b32 	%r85, %r84, 2;
	mov.u32 	%r86, smem;
	add.s32 	%r87, %r86, 16;
	add.s32 	%r130, %r87, %r85;
	shl.b32 	%r88, %r128, 2;
	add.s32 	%r89, %r88, 160;
	mad.lo.s32 	%r129, %r68, %r89, %r87;
	mul.wide.u32 	%rd31, %r39, 4;
	add.s64 	%rd32, %rd1, %rd31;
	add.s64 	%rd65, %rd32, 16;
	add.s64 	%rd33, %rd2, %rd31;
	add.s64 	%rd64, %rd33, 16;
	mov.u32 	%r131, %r30;
$L__BB0_22:
	.pragma "nounroll";
	ld.global.nc.f32 	%f7, [%rd64+-16];
	st.shared.f32 	[%r130+-16], %f7;
	ld.global.nc.f32 	%f8, [%rd65+-16];
	st.shared.f32 	[%r129+-16], %f8;
	ld.global.nc.f32 	%f9, [%rd64+-12];
	st.shared.f32 	[%r130+-12], %f9;
	ld.global.nc.f32 	%f10, [%rd65+-12];
	st.shared.f32 	[%r129+-12], %f10;
	ld.global.nc.f32 	%f11, [%rd64+-8];
	st.shared.f32 	[%r130+-8], %f11;
	ld.global.nc.f32 	%f12, [%rd65+-8];
	st.shared.f32 	[%r129+-8], %f12;
	ld.global.nc.f32 	%f13, [%rd64+-4];
	st.shared.f32 	[%r130+-4], %f13;
	ld.global.nc.f32 	%f14, [%rd65+-4];
	st.shared.f32 	[%r129+-4], %f14;
	ld.global.nc.f32 	%f15, [%rd64];
	st.shared.f32 	[%r130], %f15;
	ld.global.nc.f32 	%f16, [%rd65];
	st.shared.f32 	[%r129], %f16;
	ld.global.nc.f32 	%f17, [%rd64+4];
	st.shared.f32 	[%r130+4], %f17;
	ld.global.nc.f32 	%f18, [%rd65+4];
	st.shared.f32 	[%r129+4], %f18;
	ld.global.nc.f32 	%f19, [%rd64+8];
	st.shared.f32 	[%r130+8], %f19;
	ld.global.nc.f32 	%f20, [%rd65+8];
	st.shared.f32 	[%r129+8], %f20;
	ld.global.nc.f32 	%f21, [%rd64+12];
	st.shared.f32 	[%r130+12], %f21;
	ld.global.nc.f32 	%f22, [%rd65+12];
	st.shared.f32 	[%r129+12], %f22;
	add.s32 	%r131, %r131, 8;
	add.s32 	%r130, %r130, 32;
	add.s32 	%r129, %r129, 32;
	add.s64 	%rd65, %rd65, 32;
	add.s64 	%rd64, %rd64, 32;
	setp.ne.s32 	%p17, %r131, 0;
	mov.u32 	%r133, %r28;
	@%p17 bra 	$L__BB0_22;
$L__BB0_23:
	setp.eq.s32 	%p18, %r26, 0;
	@%p18 bra 	$L__BB0_31;
	add.s32 	%r90, %r26, -1;
	setp.lt.u32 	%p19, %r90, 3;
	@%p19 bra 	$L__BB0_26;
	add.s32 	%r91, %r133, %r39;
	mul.wide.u32 	%rd34, %r91, 4;
	add.s64 	%rd35, %rd2, %rd34;
	ld.global.nc.f32 	%f23, [%rd35];
	add.s32 	%r92, %r133, %r40;
	shl.b32 	%r93, %r92, 2;
	mov.u32 	%r94, smem;
	add.s32 	%r95, %r94, %r93;
	st.shared.f32 	[%r95], %f23;
	add.s64 	%rd36, %rd1, %rd34;
	ld.global.nc.f32 	%f24, [%rd36];
	add.s32 	%r96, %r95, %r2;
	st.shared.f32 	[%r96], %f24;
	cvt.u64.u32 	%rd37, %r39;
	cvt.u64.u32 	%rd38, %r133;
	add.s64 	%rd39, %rd38, %rd37;
	shl.b64 	%rd40, %rd39, 2;
	add.s64 	%rd41, %rd2, %rd40;
	ld.global.nc.f32 	%f25, [%rd41+4];
	st.shared.f32 	[%r95+4], %f25;
	add.s64 	%rd42, %rd1, %rd40;
	ld.global.nc.f32 	%f26, [%rd42+4];
	st.shared.f32 	[%r96+4], %f26;
	ld.global.nc.f32 	%f27, [%rd41+8];
	st.shared.f32 	[%r95+8], %f27;
	ld.global.nc.f32 	%f28, [%rd42+8];
	st.shared.f32 	[%r96+8], %f28;
	ld.global.nc.f32 	%f29, [%rd41+12];
	st.shared.f32 	[%r95+12], %f29;
	ld.global.nc.f32 	%f30, [%rd42+12];
	st.shared.f32 	[%r96+12], %f30;
	add.s32 	%r133, %r133, 4;
$L__BB0_26:
	setp.eq.s32 	%p20, %r27, 0;
	@%p20 bra 	$L__BB0_31;
	setp.eq.s32 	%p21, %r27, 1;
	@%p21 bra 	$L__BB0_29;
	add.s32 	%r97, %r133, %r39;
	mul.wide.u32 	%rd43, %r97, 4;
	add.s64 	%rd44, %rd2, %rd43;
	ld.global.nc.f32 	%f31, [%rd44];
	add.s32 	%r98, %r133, %r40;
	shl.b32 	%r99, %r98, 2;
	mov.u32 	%r100, smem;
	add.s32 	%r101, %r100, %r99;
	st.shared.f32 	[%r101], %f31;
	add.s64 	%rd45, %rd1, %rd43;
	ld.global.nc.f32 	%f32, [%rd45];
	add.s32 	%r102, %r101, %r2;
	st.shared.f32 	[%r102], %f32;
	cvt.u64.u32 	%rd46, %r39;
	cvt.u64.u32 	%rd47, %r133;
	add.s64 	%rd48, %rd47, %rd46;
	shl.b64 	%rd49, %rd48, 2;
	add.s64 	%rd50, %rd2, %rd49;
	ld.global.nc.f32 	%f33, [%rd50+4];
	st.shared.f32 	[%r101+4], %f33;
	add.s64 	%rd51, %rd1, %rd49;
	ld.global.nc.f32 	%f34, [%rd51+4];
	st.shared.f32 	[%r102+4], %f34;
	add.s32 	%r133, %r133, 2;
$L__BB0_29:
	setp.eq.s32 	%p22, %r29, 0;
	@%p22 bra 	$L__BB0_31;
	add.s32 	%r103, %r133, %r39;
	mul.wide.u32 	%rd52, %r103, 4;
	add.s64 	%rd53, %rd2, %rd52;
	ld.global.nc.f32 	%f35, [%rd53];
	add.s32 	%r104, %r133, %r40;
	shl.b32 	%r105, %r104, 2;
	mov.u32 	%r106, smem;
	add.s32 	%r107, %r106, %r105;
	st.shared.f32 	[%r107], %f35;
	add.s64 	%rd54, %rd1, %rd52;
	ld.global.nc.f32 	%f36, [%rd54];
	add.s32 	%r108, %r107, %r2;
	st.shared.f32 	[%r108], %f36;
$L__BB0_31:
	add.s32 	%r128, %r128, %r24;
	setp.lt.s32 	%p23, %r128, %r37;
	@%p23 bra 	$L__BB0_20;
$L__BB0_32:
	bar.sync 	0;
	setp.lt.s32 	%p24, %r36, 1;
	@%p24 bra 	$L__BB0_47;
	min.s32 	%r110, %r126, 40;
	max.s32 	%r55, %r110, 1;
	mov.b32 	%r135, 0;
$L__BB0_34:
	setp.ge.s32 	%p25, %r138, %r68;
	mul.lo.s32 	%r57, %r135, %r68;
	mov.f32 	%f58, 0f00000000;
	@%p25 bra 	$L__BB0_37;
	mov.f32 	%f58, 0f00000000;
	mov.u32 	%r136, %r138;
$L__BB0_36:
	mul.wide.s32 	%rd55, %r136, 4;
	add.s64 	%rd56, %rd3, %rd55;
	ld.local.f32 	%f39, [%rd56];
	add.s32 	%r111, %r136, %r57;
	shl.b32 	%r112, %r111, 2;
	mov.u32 	%r113, smem;
	add.s32 	%r114, %r113, %r112;
	ld.shared.f32 	%f40, [%r114];
	fma.rn.f32 	%f58, %f39, %f40, %f58;
	add.s32 	%r136, %r136, %r24;
	setp.lt.s32 	%p26, %r136, %r68;
	@%p26 bra 	$L__BB0_36;
$L__BB0_37:
	setp.gt.u32 	%p27, %r138, 63;
	st.shared.f32 	[%r25], %f58;
	bar.sync 	0;
	@%p27 bra 	$L__BB0_39;
	ld.shared.f32 	%f41, [%r25+256];
	ld.shared.f32 	%f42, [%r25];
	add.f32 	%f43, %f41, %f42;
	st.shared.f32 	[%r25], %f43;
$L__BB0_39:
	setp.gt.u32 	%p28, %r138, 31;
	bar.sync 	0;
	@%p28 bra 	$L__BB0_41;
	ld.shared.f32 	%f44, [%r25+128];
	ld.shared.f32 	%f45, [%r25];
	add.f32 	%f46, %f44, %f45;
	st.shared.f32 	[%r25], %f46;
$L__BB0_41:
	setp.ne.s32 	%p29, %r138, 0;
	bar.sync 	0;
	@%p29 bra 	$L__BB0_43;
	ld.shared.f32 	%f47, [_ZZ26flash_attn_baseline_kernelPKfS0_S0_PfiiE10score_smem];
	max.f32 	%f48, %f47, 0fC1200000;
	min.f32 	%f49, %f48, 0f41200000;
	mul.f32 	%f50, %f49, 0f3FB8AA3B;
	ex2.approx.f32 	%f51, %f50;
	mul.f32 	%f52, %f51, 0f3A83126F;
	st.shared.f32 	[_ZZ26flash_attn_baseline_kernelPKfS0_S0_PfiiE10score_smem], %f52;
$L__BB0_43:
	bar.sync 	0;
	@%p25 bra 	$L__BB0_46;
	ld.shared.f32 	%f4, [_ZZ26flash_attn_baseline_kernelPKfS0_S0_PfiiE10score_smem];
	mov.u32 	%r137, %r138;
$L__BB0_45:
	add.s32 	%r115, %r137, %r57;
	shl.b32 	%r116, %r115, 2;
	add.s32 	%r117, %r31, %r116;
	ld.shared.f32 	%f53, [%r117];
	mul.wide.s32 	%rd57, %r137, 4;
	add.s64 	%rd58, %rd4, %rd57;
	ld.local.f32 	%f54, [%rd58];
	fma.rn.f32 	%f55, %f4, %f53, %f54;
	st.local.f32 	[%rd58], %f55;
	add.s32 	%r137, %r137, %r24;
	setp.lt.s32 	%p31, %r137, %r68;
	@%p31 bra 	$L__BB0_45;
$L__BB0_46:
	bar.sync 	0;
	add.s32 	%r135, %r135, 1;
	setp.ne.s32 	%p32, %r135, %r55;
	@%p32 bra 	$L__BB0_34;
$L__BB0_47:
	add.s32 	%r127, %r127, 1;
	add.s32 	%r126, %r126, -40;
	setp.eq.s32 	%p33, %r127, %r23;
	@%p33 bra 	$L__BB0_48;
	bra.uni 	$L__BB0_18;
$L__BB0_48:
	setp.ge.s32 	%p34, %r138, %r68;
	@%p34 bra 	$L__BB0_51;
	ld.param.u64 	%rd63, [_Z26flash_attn_baseline_kernelPKfS0_S0_Pfii_param_3];
	mul.lo.s32 	%r32, %r68, %r1;
	cvta.to.global.u64 	%rd6, %rd63;
$L__BB0_50:
	mul.wide.s32 	%rd59, %r138, 4;
	add.s64 	%rd60, %rd4, %rd59;
	ld.local.f32 	%f56, [%rd60];
	add.s32 	%r118, %r138, %r32;
	mul.wide.s32 	%rd61, %r118, 4;
	add.s64 	%rd62, %rd6, %rd61;
	st.global.f32 	[%rd62], %f56;
	add.s32 	%r138, %r138, %r24;
	setp.lt.s32 	%p35, %r138, %r68;
	@%p35 bra 	$L__BB0_50;
$L__BB0_51:
	ret;

}


// ===== COMPILED SASS (sm_100) =====

	.target	sm_100

	.elftype	@"ET_EXEC"


//--------------------- .note.nv.tkinfo           --------------------------
	.section	.note.nv.tkinfo,"",@"SHT_NOTE"
	.sectionflags	@"SHF_NOTE_NV_TKINFO"
	.tkinfo
        /*0018*/ 	.word	0x00000002
        /*0030*/ 	.string	""
        /*0030*/ 	.string	"ptxas"
        /*0030*/ 	.string	"Cuda compilation tools, release 13.0, V13.0.88"
        /*0030*/ 	.string	"Build cuda_13.0.r13.0/compiler.36424714_0"
        /*0030*/ 	.string	"-arch sm_100 -m 64 "



//--------------------- .note.nv.cuinfo           --------------------------
	.section	.note.nv.cuinfo,"",@"SHT_NOTE"
	.sectionflags	@"SHF_NOTE_NV_CUINFO"
        /*0018*/ 	.short	0x0002
        /*001a*/ 	.short	0x0064
        /*001c*/ 	.short	0x0082
	.zero		2


//--------------------- .nv.info                  --------------------------
	.section	.nv.info,"",@"SHT_CUDA_INFO"
	.align	4


	//----- nvinfo : EIATTR_REGCOUNT
	.align		4
        /*0000*/ 	.byte	0x04, 0x2f
        /*0002*/ 	.short	(.L_1 - .L_0)
	.align		4
.L_0:
        /*0004*/ 	.word	index@(_Z26flash_attn_baseline_kernelPKfS0_S0_Pfii)
        /*0008*/ 	.word	0x00000020


	//----- nvinfo : EIATTR_FRAME_SIZE
	.align		4
.L_1:
        /*000c*/ 	.byte	0x04, 0x11
        /*000e*/ 	.short	(.L_3 - .L_2)
	.align		4
.L_2:
        /*0010*/ 	.word	index@(_Z26flash_attn_baseline_kernelPKfS0_S0_Pfii)
        /*0014*/ 	.word	0x00000200


	//----- nvinfo : EIATTR_MIN_STACK_SIZE
	.align		4
.L_3:
        /*0018*/ 	.byte	0x04, 0x12
        /*001a*/ 	.short	(.L_5 - .L_4)
	.align		4
.L_4:
        /*001c*/ 	.word	index@(_Z26flash_attn_baseline_kernelPKfS0_S0_Pfii)
        /*0020*/ 	.word	0x00000200
.L_5:


//--------------------- .nv.compat                --------------------------
	.section	.nv.compat,"",@"SHT_CUDA_COMPAT_INFO"
	.align	4
        /*0000*/ 	.byte	0x02, 0x09, 0x00, 0x00, 0x02, 0x02, 0x01, 0x00, 0x02, 0x05, 0x05, 0x00, 0x03, 0x07, 0x01, 0x01
        /*0010*/ 	.byte	0x02, 0x03, 0x00, 0x00, 0x02, 0x06, 0x01, 0x00, 0x04, 0x0b, 0x08, 0x00, 0x01, 0x00, 0x00, 0x00
        /*0020*/ 	.byte	0x00, 0x00, 0x00, 0x00


//--------------------- .nv.info._Z26flash_attn_baseline_kernelPKfS0_S0_Pfii --------------------------
	.section	.nv.info._Z26flash_attn_baseline_kernelPKfS0_S0_Pfii,"",@"SHT_CUDA_INFO"
	.sectionflags	@""
	.align	4


	//----- nvinfo : EIATTR_CUDA_API_VERSION
	.align		4
        /*0000*/ 	.byte	0x04, 0x37
        /*0002*/ 	.short	(.L_7 - .L_6)
.L_6:
        /*0004*/ 	.word	0x00000082


	//----- nvinfo : EIATTR_KPARAM_INFO
	.align		4
.L_7:
        /*0008*/ 	.byte	0x04, 0x17
        /*000a*/ 	.short	(.L_9 - .L_8)
.L_8:
        /*000c*/ 	.word	0x00000000
        /*0010*/ 	.short	0x0005
        /*0012*/ 	.short	0x0024
        /*0014*/ 	.byte	0x00, 0xf0, 0x11, 0x00


	//----- nvinfo : EIATTR_KPARAM_INFO
	.align		4
.L_9:
        /*0018*/ 	.byte	0x04, 0x17
        /*001a*/ 	.short	(.L_11 - .L_10)
.L_10:
        /*001c*/ 	.word	0x00000000
        /*0020*/ 	.short	0x0004
        /*0022*/ 	.short	0x0020
        /*0024*/ 	.byte	0x00, 0xf0, 0x11, 0x00


	//----- nvinfo : EIATTR_KPARAM_INFO
	.align		4
.L_11:
        /*0028*/ 	.byte	0x04, 0x17
        /*002a*/ 	.short	(.L_13 - .L_12)
.L_12:
        /*002c*/ 	.word	0x00000000
        /*0030*/ 	.short	0x0003
        /*0032*/ 	.short	0x0018
        /*0034*/ 	.byte	0x00, 0xf5, 0x21, 0x00


	//----- nvinfo : EIATTR_KPARAM_INFO
	.align		4
.L_13:
        /*0038*/ 	.byte	0x04, 0x17
        /*003a*/ 	.short	(.L_15 - .L_14)
.L_14:
        /*003c*/ 	.word	0x00000000
        /*0040*/ 	.short	0x0002
        /*0042*/ 	.short	0x0010
        /*0044*/ 	.byte	0x00, 0xf5, 0x21, 0x00


	//----- nvinfo : EIATTR_KPARAM_INFO
	.align		4
.L_15:
        /*0048*/ 	.byte	0x04, 0x17
        /*004a*/ 	.short	(.L_17 - .L_16)
.L_16:
        /*004c*/ 	.word	0x00000000
        /*0050*/ 	.short	0x0001
        /*0052*/ 	.short	0x0008
        /*0054*/ 	.byte	0x00, 0xf5, 0x21, 0x00


	//----- nvinfo : EIATTR_KPARAM_INFO
	.align		4
.L_17:
        /*0058*/ 	.byte	0x04, 0x17
        /*005a*/ 	.short	(.L_19 - .L_18)
.L_18:
        /*005c*/ 	.word	0x00000000
        /*0060*/ 	.short	0x0000
        /*0062*/ 	.short	0x0000
        /*0064*/ 	.byte	0x00, 0xf5, 0x21, 0x00


	//----- nvinfo : EIATTR_SPARSE_MMA_MASK
	.align		4
.L_19:
        /*0068*/ 	.byte	0x03, 0x50
        /*006a*/ 	.short	0x0000


	//----- nvinfo : EIATTR_MAXREG_COUNT
	.align		4
        /*006c*/ 	.byte	0x03, 0x1b
        /*006e*/ 	.short	0x00ff


	//----- nvinfo : EIATTR_NUM_BARRIERS
	.align		4
        /*0070*/ 	.byte	0x02, 0x4c
        /*0072*/ 	.byte	0x01
	.zero		1


	//----- nvinfo : EIATTR_MERCURY_ISA_VERSION
	.align		4
        /*0074*/ 	.byte	0x03, 0x5f
        /*0076*/ 	.short	0x0101


	//----- nvinfo : EIATTR_VRC_CTA_INIT_COUNT
	.align		4
        /*0078*/ 	.byte	0x02, 0x4a
	.zero		1
	.zero		1


	//----- nvinfo : EIATTR_EXIT_INSTR_OFFSETS
	.align		4
        /*007c*/ 	.byte	0x04, 0x1c
        /*007e*/ 	.short	(.L_21 - .L_20)


	//   ....[0]....
.L_20:
        /*0080*/ 	.word	0x00000050


	//   ....[1]....
        /*0084*/ 	.word	0x00001690


	//   ....[2]....
        /*0088*/ 	.word	0x00001720


	//----- nvinfo : EIATTR_CRS_STACK_SIZE
	.align		4
.L_21:
        /*008c*/ 	.byte	0x04, 0x1e
        /*008e*/ 	.short	(.L_23 - .L_22)
.L_22:
        /*0090*/ 	.word	0x00000000


	//----- nvinfo : EIATTR_CBANK_PARAM_SIZE
	.align		4
.L_23:
        /*0094*/ 	.byte	0x03, 0x19
        /*0096*/ 	.short	0x0028


	//----- nvinfo : EIATTR_PARAM_CBANK
	.align		4
        /*0098*/ 	.byte	0x04, 0x0a
        /*009a*/ 	.short	(.L_25 - .L_24)
	.align		4
.L_24:
        /*009c*/ 	.word	index@(.nv.constant0._Z26flash_attn_baseline_kernelPKfS0_S0_Pfii)
        /*00a0*/ 	.short	0x0380
        /*00a2*/ 	.short	0x0028


	//----- nvinfo : EIATTR_SW_WAR
	.align		4
.L_25:
        /*00a4*/ 	.byte	0x04, 0x36
        /*00a6*/ 	.short	(.L_27 - .L_26)
.L_26:
        /*00a8*/ 	.word	0x00000008
.L_27:


//--------------------- .nv.callgraph             --------------------------
	.section	.nv.callgraph,"",@"SHT_CUDA_CALLGRAPH"
	.align	4
	.sectionentsize	8
	.align		4
        /*0000*/ 	.word	0x00000000
	.align		4
        /*0004*/ 	.word	0xffffffff
	.align		4
        /*0008*/ 	.word	0x00000000
	.align		4
        /*000c*/ 	.word	0xfffffffe
	.align		4
        /*0010*/ 	.word	0x00000000
	.align		4
        /*0014*/ 	.word	0xfffffffd
	.align		4
        /*0018*/ 	.word	0x00000000
	.align		4
        /*001c*/ 	.word	0xfffffffc


//--------------------- .text._Z26flash_attn_baseline_kernelPKfS0_S0_Pfii --------------------------
	.section	.text._Z26flash_attn_baseline_kernelPKfS0_S0_Pfii,"ax",@progbits
	.align	128
        .global         _Z26flash_attn_baseline_kernelPKfS0_S0_Pfii
        .type           _Z26flash_attn_baseline_kernelPKfS0_S0_Pfii,@function
        .size           _Z26flash_attn_baseline_kernelPKfS0_S0_Pfii,(.L_x_29 - _Z26flash_attn_baseline_kernelPKfS0_S0_Pfii)
        .other          _Z26flash_attn_baseline_kernelPKfS0_S0_Pfii,@"STO_CUDA_ENTRY STV_DEFAULT"
_Z26flash_attn_baseline_kernelPKfS0_S0_Pfii:
.text._Z26flash_attn_baseline_kernelPKfS0_S0_Pfii:
[----:B------:R-:W0:Y:S08]  /*0000*/  LDC R1, c[0x0][0x37c] ;  /* 0x0000df00ff017b82 */ /* 0x000e300000000800 */
[----:B------:R-:W1:Y:S01]  /*0010*/  S2UR UR12, SR_CTAID.X ;  /* 0x00000000000c79c3 */ /* 0x000e620000002500 */
[----:B0-----:R-:W-:-:S07]  /*0020*/  VIADD R1, R1, 0xfffffe00 ;  /* 0xfffffe0001017836 */ /* 0x001fce0000000000 */
[----:B------:R-:W1:Y:S02]  /*0030*/  LDC R8, c[0x0][0x3a0] ;  /* 0x0000e800ff087b82 */ /* 0x000e640000000800 */
[----:B-1----:R-:W-:-:S13]  /*0040*/  ISETP.LE.AND P0, PT, R8, UR12, PT ;  /* 0x0000000c08007c0c */ /* 0x002fda000bf03270 */
[----:B------:R-:W-:Y:S05]  /*0050*/  @P0 EXIT ;  /* 0x000000000000094d */ /* 0x000fea0003800000 */
[----:B------:R-:W0:Y:S01]  /*0060*/  S2R R0, SR_TID.X ;  /* 0x0000000000007919 */ /* 0x000e220000002100 */
[----:B------:R-:W0:Y:S01]  /*0070*/  LDC R7, c[0x0][0x3a4] ;  /* 0x0000e900ff077b82 */ /* 0x000e220000000800 */
[----:B------:R-:W1:Y:S01]  /*0080*/  LDCU.64 UR10, c[0x0][0x358] ;  /* 0x00006b00ff0a77ac */ /* 0x000e620008000a00 */
[----:B------:R-:W-:Y:S01]  /*0090*/  BSSY.RECONVERGENT B0, `(.L_x_0) ;  /* 0x000000e000007945 */ /* 0x000fe20003800200 */
[----:B0-----:R-:W-:-:S13]  /*00a0*/  ISETP.GE.AND P0, PT, R0, R7, PT ;  /* 0x000000070000720c */ /* 0x001fda0003f06270 */
[----:B-1----:R-:W-:Y:S05]  /*00b0*/  @P0 BRA `(.L_x_1) ;  /* 0x00000000002c0947 */ /* 0x002fea0003800000 */
[----:B------:R-:W0:Y:S01]  /*00c0*/  LDC R11, c[0x0][0x360] ;  /* 0x0000d800ff0b7b82 */ /* 0x000e220000000800 */
[----:B------:R-:W-:-:S07]  /*00d0*/  IMAD.MOV.U32 R6, RZ, RZ, R0 ;  /* 0x000000ffff067224 */ /* 0x000fce00078e0000 */
[----:B------:R-:W1:Y:S02]  /*00e0*/  LDC.64 R4, c[0x0][0x380] ;  /* 0x0000e000ff047b82 */ /* 0x000e640000000a00 */
.L_x_2:
[----:B------:R-:W-:-:S04]  /*00f0*/  IMAD R3, R7, UR12, R6 ;  /* 0x0000000c07037c24 */ /* 0x000fc8000f8e0206 */
[----:B-12---:R-:W-:-:S06]  /*0100*/  IMAD.WIDE R2, R3, 0x4, R4 ;  /* 0x0000000403027825 */ /* 0x006fcc00078e0204 */
[----:B------:R-:W2:Y:S01]  /*0110*/  LDG.E.CONSTANT R2, desc[UR10][R2.64] ;  /* 0x0000000a02027981 */ /* 0x000ea2000c1e9900 */
[----:B------:R-:W-:Y:S02]  /*0120*/  IMAD R9, R6, 0x4, R1 ;  /* 0x0000000406097824 */ /* 0x000fe400078e0201 */
[----:B0-----:R-:W-:-:S05]  /*0130*/  IMAD.IADD R6, R11, 0x1, R6 ;  /* 0x000000010b067824 */ /* 0x001fca00078e0206 */
[----:B------:R-:W-:Y:S01]  /*0140*/  ISETP.GE.AND P0, PT, R6, R7, PT ;  /* 0x000000070600720c */ /* 0x000fe20003f06270 */
[----:B--2---:R2:W-:-:S12]  /*0150*/  STL [R9], R2 ;  /* 0x0000000209007387 */ /* 0x0045d80000100800 */
[----:B------:R-:W-:Y:S05]  /*0160*/  @!P0 BRA `(.L_x_2) ;  /* 0xfffffffc00e08947 */ /* 0x000fea000383ffff */
.L_x_1:
[----:B------:R-:W-:Y:S05]  /*0170*/  BSYNC.RECONVERGENT B0 ;  /* 0x0000000000007941 */ /* 0x000fea0003800200 */
.L_x_0:
[----:B------:R-:W-:Y:S01]  /*0180*/  BAR.SYNC.DEFER_BLOCKING 0x0 ;  /* 0x0000000000007b1d */ /* 0x000fe20000010000 */
[----:B------:R-:W-:Y:S02]  /*0190*/  ISETP.GE.AND P0, PT, R7, 0x1, PT ;  /* 0x000000010700780c */ /* 0x000fe40003f06270 */
[----:B------:R-:W-:-:S11]  /*01a0*/  IADD3 R3, PT, PT, R1, 0x100, RZ ;  /* 0x0000010001037810 */ /* 0x000fd60007ffe0ff */
[----:B------:R-:W-:Y:S05]  /*01b0*/  @!P0 BRA `(.L_x_3) ;  /* 0x0000000000c08947 */ /* 0x000fea0003800000 */
[C---:B------:R-:W-:Y:S01]  /*01c0*/  ISETP.GE.U32.AND P0, PT, R7.reuse, 0x10, PT ;  /* 0x000000100700780c */ /* 0x040fe20003f06070 */
[----:B--2---:R-:W-:Y:S01]  /*01d0*/  IMAD.MOV.U32 R2, RZ, RZ, RZ ;  /* 0x000000ffff027224 */ /* 0x004fe200078e00ff */
[----:B------:R-:W-:-:S04]  /*01e0*/  LOP3.LUT R6, R7, 0xf, RZ, 0xc0, !PT ;  /* 0x0000000f07067812 */ /* 0x000fc800078ec0ff */
[----:B------:R-:W-:-:S07]  /*01f0*/  ISETP.NE.AND P1, PT, R6, RZ, PT ;  /* 0x000000ff0600720c */ /* 0x000fce0003f25270 */
[----:B------:R-:W-:Y:S06]  /*0200*/  @!P0 BRA `(.L_x_4) ;  /* 0x0000000000288947 */ /* 0x000fec0003800000 */
[----:B------:R-:W-:Y:S01]  /*0210*/  LOP3.LUT R2, R7, 0x7ffffff0, RZ, 0xc0, !PT ;  /* 0x7ffffff007027812 */ /* 0x000fe200078ec0ff */
[----:B------:R-:W-:-:S07]  /*0220*/  IMAD.MOV.U32 R4, RZ, RZ, RZ ;  /* 0x000000ffff047224 */ /* 0x000fce00078e00ff */
.L_x_5:
[C---:B0-----:R-:W-:Y:S02]  /*0230*/  IMAD R5, R4.reuse, 0x4, R3 ;  /* 0x0000000404057824 */ /* 0x041fe400078e0203 */
[----:B------:R-:W-:-:S03]  /*0240*/  VIADD R4, R4, 0x10 ;  /* 0x0000001004047836 */ /* 0x000fc60000000000 */
[----:B------:R0:W-:Y:S02]  /*0250*/  STL.128 [R5], RZ ;  /* 0x000000ff05007387 */ /* 0x0001e40000100c00 */
[----:B------:R-:W-:Y:S02]  /*0260*/  ISETP.NE.AND P0, PT, R4, R2, PT ;  /* 0x000000020400720c */ /* 0x000fe40003f05270 */
[----:B------:R0:W-:Y:S04]  /*0270*/  STL.128 [R5+0x10], RZ ;  /* 0x000010ff05007387 */ /* 0x0001e80000100c00 */
[----:B------:R0:W-:Y:S04]  /*0280*/  STL.128 [R5+0x20], RZ ;  /* 0x000020ff05007387 */ /* 0x0001e80000100c00 */
[----:B------:R0:W-:Y:S03]  /*0290*/  STL.128 [R5+0x30], RZ ;  /* 0x000030ff05007387 */ /* 0x0001e60000100c00 */
[----:B------:R-:W-:Y:S05]  /*02a0*/  @P0 BRA `(.L_x_5) ;  /* 0xfffffffc00e00947 */ /* 0x000fea000383ffff */
.L_x_4:
[----:B------:R-:W-:Y:S05]  /*02b0*/  @!P1 BRA `(.L_x_3) ;  /* 0x0000000000809947 */ /* 0x000fea0003800000 */
[----:B------:R-:W-:Y:S02]  /*02c0*/  ISETP.GE.U32.AND P0, PT, R6, 0x8, PT ;  /* 0x000000080600780c */ /* 0x000fe40003f06070 */
[----:B0-----:R-:W-:-:S04]  /*02d0*/  LOP3.LUT R5, R7, 0x7, RZ, 0xc0, !PT ;  /* 0x0000000707057812 */ /* 0x001fc800078ec0ff */
[----:B------:R-:W-:-:S07]  /*02e0*/  ISETP.NE.AND P1, PT, R5, RZ, PT ;  /* 0x000000ff0500720c */ /* 0x000fce0003f25270 */
[----:B------:R-:W-:Y:S06]  /*02f0*/  @!P0 BRA `(.L_x_6) ;  /* 0x0000000000288947 */ /* 0x000fec0003800000 */
[C---:B------:R-:W-:Y:S01]  /*0300*/  LEA R4, R2.reuse, R3, 0x2 ;  /* 0x0000000302047211 */ /* 0x040fe200078e10ff */
[----:B------:R-:W-:-:S04]  /*0310*/  VIADD R2, R2, 0x8 ;  /* 0x0000000802027836 */ /* 0x000fc80000000000 */
[----:B------:R0:W-:Y:S04]  /*0320*/  STL [R4], RZ ;  /* 0x000000ff04007387 */ /* 0x0001e80000100800 */
[----:B------:R0:W-:Y:S04]  /*0330*/  STL [R4+0x4], RZ ;  /* 0x000004ff04007387 */ /* 0x0001e80000100800 */
[----:B------:R0:W-:Y:S04]  /*0340*/  STL [R4+0x8], RZ ;  /* 0x000008ff04007387 */ /* 0x0001e80000100800 */
[----:B------:R0:W-:Y:S04]  /*0350*/  STL [R4+0xc], RZ ;  /* 0x00000cff04007387 */ /* 0x0001e80000100800 */
[----:B------:R0:W-:Y:S04]  /*0360*/  STL [R4+0x10], RZ ;  /* 0x000010ff04007387 */ /* 0x0001e80000100800 */
[----:B------:R0:W-:Y:S04]  /*0370*/  STL [R4+0x14], RZ ;  /* 0x000014ff04007387 */ /* 0x0001e80000100800 */
[----:B------:R0:W-:Y:S04]  /*0380*/  STL [R4+0x18], RZ ;  /* 0x000018ff04007387 */ /* 0x0001e80000100800 */
[----:B------:R0:W-:Y:S02]  /*0390*/  STL [R4+0x1c], RZ ;  /* 0x00001cff04007387 */ /* 0x0001e40000100800 */
.L_x_6:
[----:B------:R-:W-:Y:S05]  /*03a0*/  @!P1 BRA `(.L_x_3) ;  /* 0x0000000000449947 */ /* 0x000fea0003800000 */
[----:B------:R-:W-:Y:S02]  /*03b0*/  ISETP.GE.U32.AND P0, PT, R5, 0x4, PT ;  /* 0x000000040500780c */ /* 0x000fe40003f06070 */
[----:B0-----:R-:W-:-:S04]  /*03c0*/  LOP3.LUT R4, R7, 0x3, RZ, 0xc0, !PT ;  /* 0x0000000307047812 */ /* 0x001fc800078ec0ff */
[----:B------:R-:W-:-:S07]  /*03d0*/  ISETP.NE.AND P1, PT, R4, RZ, PT ;  /* 0x000000ff0400720c */ /* 0x000fce0003f25270 */
[C---:B------:R-:W-:Y:S02]  /*03e0*/  @P0 IMAD R5, R2.reuse, 0x4, R3 ;  /* 0x0000000402050824 */ /* 0x040fe400078e0203 */
[----:B------:R-:W-:-:S03]  /*03f0*/  @P0 VIADD R2, R2, 0x4 ;  /* 0x0000000402020836 */ /* 0x000fc60000000000 */
[----:B------:R1:W-:Y:S04]  /*0400*/  @P0 STL [R5], RZ ;  /* 0x000000ff05000387 */ /* 0x0003e80000100800 */
[----:B------:R1:W-:Y:S04]  /*0410*/  @P0 STL [R5+0x4], RZ ;  /* 0x000004ff05000387 */ /* 0x0003e80000100800 */
[----:B------:R1:W-:Y:S04]  /*0420*/  @P0 STL [R5+0x8], RZ ;  /* 0x000008ff05000387 */ /* 0x0003e80000100800 */
[----:B------:R1:W-:Y:S01]  /*0430*/  @P0 STL [R5+0xc], RZ ;  /* 0x00000cff05000387 */ /* 0x0003e20000100800 */
[----:B------:R-:W-:Y:S05]  /*0440*/  @!P1 BRA `(.L_x_3) ;  /* 0x00000000001c9947 */ /* 0x000fea0003800000 */
[----:B------:R-:W-:-:S05]  /*0450*/  UMOV UR4, URZ ;  /* 0x000000ff00047c82 */ /* 0x000fca0008000000 */
.L_x_7:
[C---:B-1----:R-:W-:Y:S01]  /*0460*/  IMAD R5, R2.reuse, 0x4, R3 ;  /* 0x0000000402057824 */ /* 0x042fe200078e0203 */
[----:B------:R-:W-:Y:S01]  /*0470*/  UIADD3 UR4, UPT, UPT, UR4, 0x1, URZ ;  /* 0x0000000104047890 */ /* 0x000fe2000fffe0ff */
[----:B------:R-:W-:-:S03]  /*0480*/  IADD3 R2, PT, PT, R2, 0x1, RZ ;  /* 0x0000000102027810 */ /* 0x000fc60007ffe0ff */
[----:B------:R3:W-:Y:S02]  /*0490*/  STL [R5], RZ ;  /* 0x000000ff05007387 */ /* 0x0007e40000100800 */
[----:B------:R-:W-:-:S13]  /*04a0*/  ISETP.NE.AND P0, PT, R4, UR4, PT ;  /* 0x0000000404007c0c */ /* 0x000fda000bf05270 */
[----:B---3--:R-:W-:Y:S05]  /*04b0*/  @P0 BRA `(.L_x_7) ;  /* 0xfffffffc00e80947 */ /* 0x008fea000383ffff */
.L_x_3:
[----:B--2---:R-:W2:Y:S01]  /*04c0*/  S2R R9, SR_CgaCtaId ;  /* 0x0000000000097919 */ /* 0x004ea20000008800 */
[----:B------:R-:W-:Y:S01]  /*04d0*/  MOV R2, 0x400 ;  /* 0x0000040000027802 */ /* 0x000fe20000000f00 */
[----:B01----:R-:W-:Y:S01]  /*04e0*/  VIADD R5, R8, 0x27 ;  /* 0x0000002708057836 */ /* 0x003fe20000000000 */
[----:B------:R-:W0:Y:S03]  /*04f0*/  LDCU UR13, c[0x0][0x360] ;  /* 0x00006c00ff0d77ac */ /* 0x000e260008000800 */
[----:B------:R-:W-:Y:S01]  /*0500*/  VIADD R4, R2, 0x200 ;  /* 0x0000020002047836 */ /* 0x000fe20000000000 */
[----:B------:R-:W1:Y:S01]  /*0510*/  LDCU UR9, c[0x0][0x3a0] ;  /* 0x00007400ff0977ac */ /* 0x000e620008000800 */
[----:B------:R-:W-:-:S05]  /*0520*/  IMAD.HI.U32 R20, R5, -0x33333333, RZ ;  /* 0xcccccccd05147827 */ /* 0x000fca00078e00ff */
[----:B------:R-:W-:Y:S02]  /*0530*/  SHF.R.U32.HI R20, RZ, 0x5, R20 ;  /* 0x00000005ff147819 */ /* 0x000fe40000011614 */
[----:B--2---:R-:W-:Y:S02]  /*0540*/  LEA R6, R9, R4, 0x18 ;  /* 0x0000000409067211 */ /* 0x004fe400078ec0ff */
[----:B------:R-:W-:Y:S02]  /*0550*/  LOP3.LUT R4, R7, 0x7ffffff8, RZ, 0xc0, !PT ;  /* 0x7ffffff807047812 */ /* 0x000fe400078ec0ff */
[----:B------:R-:W-:Y:S01]  /*0560*/  LEA R9, R9, R2, 0x18 ;  /* 0x0000000209097211 */ /* 0x000fe200078ec0ff */
[C---:B------:R-:W-:Y:S01]  /*0570*/  IMAD R5, R7.reuse, 0xa0, R6 ;  /* 0x000000a007057824 */ /* 0x040fe200078e0206 */
[C---:B------:R-:W-:Y:S01]  /*0580*/  LOP3.LUT R2, R7.reuse, 0x7, RZ, 0xc0, !PT ;  /* 0x0000000707027812 */ /* 0x040fe200078ec0ff */
[----:B------:R-:W-:Y:S01]  /*0590*/  IMAD.MOV R8, RZ, RZ, -R4 ;  /* 0x000000ffff087224 */ /* 0x000fe200078e0a04 */
[----:B------:R-:W-:Y:S01]  /*05a0*/  LOP3.LUT R6, R7, 0x3, RZ, 0xc0, !PT ;  /* 0x0000000307067812 */ /* 0x000fe200078ec0ff */
[----:B------:R-:W-:Y:S01]  /*05b0*/  IMAD.MOV.U32 R7, RZ, RZ, RZ ;  /* 0x000000ffff077224 */ /* 0x000fe200078e00ff */
[----:B01----:R-:W-:-:S07]  /*05c0*/  LEA R9, R0, R9, 0x2 ;  /* 0x0000000900097211 */ /* 0x003fce00078e10ff */
.L_x_26:
[----:B0-----:R-:W0:Y:S01]  /*05d0*/  LDC.64 R12, c[0x0][0x3a0] ;  /* 0x0000e800ff0c7b82 */ /* 0x001e220000000a00 */
[----:B------:R-:W-:Y:S01]  /*05e0*/  BSSY.RECONVERGENT B0, `(.L_x_8) ;  /* 0x00000af000007945 */ /* 0x000fe20003800200 */
[----:B0-----:R-:W-:Y:S01]  /*05f0*/  IMAD R12, R7, -0x28, R12 ;  /* 0xffffffd8070c7824 */ /* 0x001fe200078e020c */
[----:B------:R-:W-:-:S04]  /*0600*/  ISETP.GE.AND P0, PT, R13, 0x1, PT ;  /* 0x000000010d00780c */ /* 0x000fc80003f06270 */
[----:B------:R-:W-:-:S04]  /*0610*/  VIMNMX R21, PT, PT, R12, 0x28, PT ;  /* 0x000000280c157848 */ /* 0x000fc80003fe0100 */
[----:B------:R-:W-:-:S13]  /*0620*/  ISETP.GE.OR P0, PT, R0, R21, !P0 ;  /* 0x000000150000720c */ /* 0x000fda0004706670 */
[----:B-1234-:R-:W-:Y:S05]  /*0630*/  @P0 BRA `(.L_x_9) ;  /* 0x0000000800a40947 */ /* 0x01efea0003800000 */
[----:B------:R-:W-:-:S07]  /*0640*/  IMAD.MOV.U32 R22, RZ, RZ, R0 ;  /* 0x000000ffff167224 */ /* 0x000fce00078e0000 */
.L_x_15:
[----:B0-----:R-:W0:Y:S01]  /*0650*/  LDCU UR4, c[0x0][0x3a4] ;  /* 0x00007480ff0477ac */ /* 0x001e220008000800 */
[----:B-1-3--:R-:W-:Y:S02]  /*0660*/  IMAD R10, R7, 0x28, R22 ;  /* 0x00000028070a7824 */ /* 0x00afe400078e0216 */
[----:B------:R-:W-:Y:S02]  /*0670*/  IMAD.MOV.U32 R24, RZ, RZ, RZ ;  /* 0x000000ffff187224 */ /* 0x000fe400078e00ff */
[----:B0-----:R-:W-:-:S04]  /*0680*/  IMAD.U32 R13, RZ, RZ, UR4 ;  /* 0x00000004ff0d7e24 */ /* 0x001fc8000f8e00ff */
[----:B------:R-:W-:Y:S01]  /*0690*/  IMAD R23, R10, R13, RZ ;  /* 0x0000000d0a177224 */ /* 0x000fe200078e02ff */
[----:B------:R-:W-:-:S13]  /*06a0*/  ISETP.GE.U32.AND P0, PT, R13, 0x8, PT ;  /* 0x000000080d00780c */ /* 0x000fda0003f06070 */
[----:B------:R-:W-:Y:S05]  /*06b0*/  @!P0 BRA `(.L_x_10) ;  /* 0x0000000000f48947 */ /* 0x000fea0003800000 */
[----:B------:R-:W0:Y:S01]  /*06c0*/  LDC.64 R14, c[0x0][0x390] ;  /* 0x0000e400ff0e7b82 */ /* 0x000e220000000a00 */
[----:B------:R-:W-:Y:S01]  /*06d0*/  UMOV UR4, 0x400 ;  /* 0x0000040000047882 */ /* 0x000fe20000000000 */
[----:B------:R-:W-:Y:S01]  /*06e0*/  IMAD R18, R22, R13, RZ ;  /* 0x0000000d16127224 */ /* 0x000fe200078e02ff */
[----:B------:R-:W-:Y:S01]  /*06f0*/  UIADD3 UR4, UPT, UPT, UR4, 0x200, URZ ;  /* 0x0000020004047890 */ /* 0x000fe2000fffe0ff */
[----:B------:R-:W-:-:S04]  /*0700*/  IMAD.MOV.U32 R17, RZ, RZ, R8 ;  /* 0x000000ffff117224 */ /* 0x000fc800078e0008 */
[----:B------:R-:W1:Y:S08]  /*0710*/  S2UR UR5, SR_CgaCtaId ;  /* 0x00000000000579c3 */ /* 0x000e700000008800 */
[----:B------:R-:W2:Y:S01]  /*0720*/  LDC.64 R10, c[0x0][0x388] ;  /* 0x0000e200ff0a7b82 */ /* 0x000ea20000000a00 */
[----:B0-----:R-:W-:-:S03]  /*0730*/  IMAD.WIDE.U32 R14, R23, 0x4, R14 ;  /* 0x00000004170e7825 */ /* 0x001fc600078e000e */
[----:B------:R-:W-:Y:S02]  /*0740*/  IADD3 R16, P0, PT, R14, 0x10, RZ ;  /* 0x000000100e107810 */ /* 0x000fe40007f1e0ff */
[----:B------:R-:W-:Y:S01]  /*0750*/  LEA R14, R22, 0xa0, 0x2 ;  /* 0x000000a0160e7811 */ /* 0x000fe200078e10ff */
[----:B-1----:R-:W-:Y:S02]  /*0760*/  ULEA UR4, UR5, UR4, 0x18 ;  /* 0x0000000405047291 */ /* 0x002fe4000f8ec0ff */
[----:B------:R-:W-:Y:S02]  /*0770*/  IMAD.X R15, RZ, RZ, R15, P0 ;  /* 0x000000ffff0f7224 */ /* 0x000fe400000e060f */
[----:B------:R-:W-:Y:S01]  /*0780*/  UIADD3 UR4, UPT, UPT, UR4, 0x10, URZ ;  /* 0x0000001004047890 */ /* 0x000fe2000fffe0ff */
[----:B--2---:R-:W-:-:S05]  /*0790*/  IMAD.WIDE.U32 R10, R23, 0x4, R10 ;  /* 0x00000004170a7825 */ /* 0x004fca00078e000a */
[----:B------:R-:W-:Y:S01]  /*07a0*/  LEA R18, R18, UR4, 0x2 ;  /* 0x0000000412127c11 */ /* 0x000fe2000f8e10ff */
[----:B------:R-:W-:Y:S01]  /*07b0*/  IMAD R19, R14, R13, UR4 ;  /* 0x000000040e137e24 */ /* 0x000fe2000f8e020d */
[----:B------:R-:W-:-:S04]  /*07c0*/  IADD3 R10, P1, PT, R10, 0x10, RZ ;  /* 0x000000100a0a7810 */ /* 0x000fc80007f3e0ff */
[----:B------:R-:W-:-:S09]  /*07d0*/  IADD3.X R11, PT, PT, RZ, R11, RZ, P1, !PT ;  /* 0x0000000bff0b7210 */ /* 0x000fd20000ffe4ff */
.L_x_11:
[----:B------:R-:W-:Y:S01]  /*07e0*/  IMAD.MOV.U32 R14, RZ, RZ, R16 ;  /* 0x000000ffff0e7224 */ /* 0x000fe200078e0010 */
[----:B------:R-:W2:Y:S04]  /*07f0*/  LDG.E.CONSTANT R25, desc[UR10][R10.64+-0x10] ;  /* 0xfffff00a0a197981 */ /* 0x000ea8000c1e9900 */
[----:B------:R-:W3:Y:S04]  /*0800*/  LDG.E.CONSTANT R16, desc[UR10][R14.64+-0x10] ;  /* 0xfffff00a0e107981 */ /* 0x000ee8000c1e9900 */
[----:B------:R-:W4:Y:S04]  /*0810*/  LDG.E.CONSTANT R27, desc[UR10][R10.64+-0xc] ;  /* 0xfffff40a0a1b7981 */ /* 0x000f28000c1e9900 */
[----:B------:R-:W5:Y:S04]  /*0820*/  LDG.E.CONSTANT R24, desc[UR10][R14.64+-0xc] ;  /* 0xfffff40a0e187981 */ /* 0x000f68000c1e9900 */
[----:B------:R-:W5:Y:S04]  /*0830*/  LDG.E.CONSTANT R29, desc[UR10][R10.64+-0x8] ;  /* 0xfffff80a0a1d7981 */ /* 0x000f68000c1e9900 */
[----:B------:R-:W5:Y:S04]  /*0840*/  LDG.E.CONSTANT R26, desc[UR10][R14.64+-0x8] ;  /* 0xfffff80a0e1a7981 */ /* 0x000f68000c1e9900 */
[----:B------:R-:W5:Y:S04]  /*0850*/  LDG.E.CONSTANT R28, desc[UR10][R10.64+-0x4] ;  /* 0xfffffc0a0a1c7981 */ /* 0x000f68000c1e9900 */
[----:B--2---:R0:W-:Y:S04]  /*0860*/  STS [R18+-0x10], R25 ;  /* 0xfffff01912007388 */ /* 0x0041e80000000800 */
[----:B---3--:R1:W-:Y:S04]  /*0870*/  STS [R19+-0x10], R16 ;  /* 0xfffff01013007388 */ /* 0x0083e80000000800 */
[----:B----4-:R2:W-:Y:S04]  /*0880*/  STS [R18+-0xc], R27 ;  /* 0xfffff41b12007388 */ /* 0x0105e80000000800 */
[----:B0-----:R-:W3:Y:S04]  /*0890*/  LDG.E.CONSTANT R25, desc[UR10][R10.64] ;  /* 0x0000000a0a197981 */ /* 0x001ee8000c1e9900 */
[----:B-1----:R-:W4:Y:S04]  /*08a0*/  LDG.E.CONSTANT R16, desc[UR10][R14.64+-0x4] ;  /* 0xfffffc0a0e107981 */ /* 0x002f28000c1e9900 */
[----:B-----5:R0:W-:Y:S04]  /*08b0*/  STS [R19+-0xc], R24 ;  /* 0xfffff41813007388 */ /* 0x0201e80000000800 */
[----:B--2---:R-:W2:Y:S04]  /*08c0*/  LDG.E.CONSTANT R27, desc[UR10][R14.64] ;  /* 0x0000000a0e1b7981 */ /* 0x004ea8000c1e9900 */
[----:B0-----:R-:W5:Y:S04]  /*08d0*/  LDG.E.CONSTANT R24, desc[UR10][R10.64+0x4] ;  /* 0x0000040a0a187981 */ /* 0x001f68000c1e9900 */
[----:B------:R0:W-:Y:S04]  /*08e0*/  STS [R18+-0x8], R29 ;  /* 0xfffff81d12007388 */ /* 0x0001e80000000800 */
[----:B------:R1:W-:Y:S04]  /*08f0*/  STS [R19+-0x8], R26 ;  /* 0xfffff81a13007388 */ /* 0x0003e80000000800 */
[----:B------:R1:W-:Y:S04]  /*0900*/  STS [R18+-0x4], R28 ;  /* 0xfffffc1c12007388 */ /* 0x0003e80000000800 */
[----:B0-----:R-:W5:Y:S04]  /*0910*/  LDG.E.CONSTANT R29, desc[UR10][R10.64+0x8] ;  /* 0x0000080a0a1d7981 */ /* 0x001f68000c1e9900 */
[----:B-1----:R-:W5:Y:S04]  /*0920*/  LDG.E.CONSTANT R26, desc[UR10][R14.64+0x8] ;  /* 0x0000080a0e1a7981 */ /* 0x002f68000c1e9900 */
[----:B------:R0:W5:Y:S04]  /*0930*/  LDG.E.CONSTANT R28, desc[UR10][R10.64+0xc] ;  /* 0x00000c0a0a1c7981 */ /* 0x000168000c1e9900 */
[----:B----4-:R1:W-:Y:S04]  /*0940*/  STS [R19+-0x4], R16 ;  /* 0xfffffc1013007388 */ /* 0x0103e80000000800 */
[----:B---3--:R-:W-:Y:S04]  /*0950*/  STS [R18], R25 ;  /* 0x0000001912007388 */ /* 0x008fe80000000800 */
[----:B--2---:R-:W-:Y:S04]  /*0960*/  STS [R19], R27 ;  /* 0x0000001b13007388 */ /* 0x004fe80000000800 */
[----:B-1----:R-:W2:Y:S04]  /*0970*/  LDG.E.CONSTANT R16, desc[UR10][R14.64+0x4] ;  /* 0x0000040a0e107981 */ /* 0x002ea8000c1e9900 */
[----:B-----5:R1:W-:Y:S04]  /*0980*/  STS [R18+0x4], R24 ;  /* 0x0000041812007388 */ /* 0x0203e80000000800 */
[----:B-1----:R1:W3:Y:S01]  /*0990*/  LDG.E.CONSTANT R24, desc[UR10][R14.64+0xc] ;  /* 0x00000c0a0e187981 */ /* 0x0022e2000c1e9900 */
[----:B------:R-:W-:-:S05]  /*09a0*/  VIADD R17, R17, 0x8 ;  /* 0x0000000811117836 */ /* 0x000fca0000000000 */
[----:B------:R-:W-:Y:S02]  /*09b0*/  ISETP.NE.AND P0, PT, R17, RZ, PT ;  /* 0x000000ff1100720c */ /* 0x000fe40003f05270 */
[----:B0-----:R-:W-:-:S05]  /*09c0*/  IADD3 R10, P2, PT, R10, 0x20, RZ ;  /* 0x000000200a0a7810 */ /* 0x001fca0007f5e0ff */
[----:B------:R-:W-:Y:S01]  /*09d0*/  IMAD.X R11, RZ, RZ, R11, P2 ;  /* 0x000000ffff0b7224 */ /* 0x000fe200010e060b */
[----:B--2---:R0:W-:Y:S04]  /*09e0*/  STS [R19+0x4], R16 ;  /* 0x0000041013007388 */ /* 0x0041e80000000800 */
[----:B------:R-:W-:Y:S04]  /*09f0*/  STS [R18+0x8], R29 ;  /* 0x0000081d12007388 */ /* 0x000fe80000000800 */
[----:B------:R-:W-:Y:S01]  /*0a00*/  STS [R19+0x8], R26 ;  /* 0x0000081a13007388 */ /* 0x000fe20000000800 */
[----:B0-----:R-:W-:-:S03]  /*0a10*/  IADD3 R16, P1, PT, R14, 0x20, RZ ;  /* 0x000000200e107810 */ /* 0x001fc60007f3e0ff */
[----:B------:R0:W-:Y:S01]  /*0a20*/  STS [R18+0xc], R28 ;  /* 0x00000c1c12007388 */ /* 0x0001e20000000800 */
[----:B-1----:R-:W-:-:S03]  /*0a30*/  IADD3.X R15, PT, PT, RZ, R15, RZ, P1, !PT ;  /* 0x0000000fff0f7210 */ /* 0x002fc60000ffe4ff */
[----:B---3--:R1:W-:Y:S01]  /*0a40*/  STS [R19+0xc], R24 ;  /* 0x00000c1813007388 */ /* 0x0083e20000000800 */
[----:B0-----:R-:W-:Y:S02]  /*0a50*/  VIADD R18, R18, 0x20 ;  /* 0x0000002012127836 */ /* 0x001fe40000000000 */
[----:B-1----:R-:W-:Y:S01]  /*0a60*/  VIADD R19, R19, 0x20 ;  /* 0x0000002013137836 */ /* 0x002fe20000000000 */
[----:B------:R-:W-:Y:S06]  /*0a70*/  @P0 BRA `(.L_x_11) ;  /* 0xfffffffc00580947 */ /* 0x000fec000383ffff */
[----:B------:R-:W-:-:S07]  /*0a80*/  MOV R24, R4 ;  /* 0x0000000400187202 */ /* 0x000fce0000000f00 */
.L_x_10:
[----:B------:R-:W-:-:S13]  /*0a90*/  ISETP.NE.AND P0, PT, R2, RZ, PT ;  /* 0x000000ff0200720c */ /* 0x000fda0003f05270 */
[----:B------:R-:W-:Y:S05]  /*0aa0*/  @!P0 BRA `(.L_x_12) ;  /* 0x00000004007c8947 */ /* 0x000fea0003800000 */
[----:B------:R-:W-:Y:S01]  /*0ab0*/  VIADD R10, R2, 0xffffffff ;  /* 0xffffffff020a7836 */ /* 0x000fe20000000000 */
[----:B------:R-:W-:-:S04]  /*0ac0*/  ISETP.NE.AND P0, PT, R6, RZ, PT ;  /* 0x000000ff0600720c */ /* 0x000fc80003f05270 */
[----:B------:R-:W-:-:S13]  /*0ad0*/  ISETP.GE.U32.AND P1, PT, R10, 0x3, PT ;  /* 0x000000030a00780c */ /* 0x000fda0003f26070 */
[----:B------:R-:W-:Y:S05]  /*0ae0*/  @!P1 BRA `(.L_x_13) ;  /* 0x00000000009c9947 */ /* 0x000fea0003800000 */
[----:B------:R-:W0:Y:S01]  /*0af0*/  LDC.64 R14, c[0x0][0x388] ;  /* 0x0000e200ff0e7b82 */ /* 0x000e220000000a00 */
[----:B------:R-:W-:Y:S01]  /*0b00*/  IMAD.IADD R17, R23, 0x1, R24 ;  /* 0x0000000117117824 */ /* 0x000fe200078e0218 */
[----:B------:R-:W1:Y:S01]  /*0b10*/  LDCU.64 UR6, c[0x0][0x388] ;  /* 0x00007100ff0677ac */ /* 0x000e620008000a00 */
[----:B------:R-:W2:Y:S05]  /*0b20*/  LDCU.64 UR14, c[0x0][0x390] ;  /* 0x00007200ff0e77ac */ /* 0x000eaa0008000a00 */
[----:B------:R-:W3:Y:S01]  /*0b30*/  LDC.64 R10, c[0x0][0x390] ;  /* 0x0000e400ff0a7b82 */ /* 0x000ee20000000a00 */
[----:B0-----:R-:W-:-:S05]  /*0b40*/  IMAD.WIDE.U32 R14, R17, 0x4, R14 ;  /* 0x00000004110e7825 */ /* 0x001fca00078e000e */
[----:B------:R0:W4:Y:S01]  /*0b50*/  LDG.E.CONSTANT R16, desc[UR10][R14.64] ;  /* 0x0000000a0e107981 */ /* 0x000122000c1e9900 */
[----:B---3--:R-:W-:-:S05]  /*0b60*/  IMAD.WIDE.U32 R10, R17, 0x4, R10 ;  /* 0x00000004110a7825 */ /* 0x008fca00078e000a */
[----:B------:R3:W5:Y:S01]  /*0b70*/  LDG.E.CONSTANT R19, desc[UR10][R10.64] ;  /* 0x0000000a0a137981 */ /* 0x000762000c1e9900 */
[----:B------:R-:W2:Y:S01]  /*0b80*/  S2UR UR5, SR_CgaCtaId ;  /* 0x00000000000579c3 */ /* 0x000ea20000008800 */
[----:B------:R-:W-:Y:S01]  /*0b90*/  IADD3 R18, P1, PT, R23, R24, RZ ;  /* 0x0000001817127210 */ /* 0x000fe20007f3e0ff */
[----:B------:R-:W-:Y:S01]  /*0ba0*/  UMOV UR4, 0x400 ;  /* 0x0000040000047882 */ /* 0x000fe20000000000 */
[----:B------:R-:W-:Y:S01]  /*0bb0*/  IMAD R17, R22, R13, R24 ;  /* 0x0000000d16117224 */ /* 0x000fe200078e0218 */
[----:B------:R-:W-:Y:S01]  /*0bc0*/  UIADD3 UR4, UPT, UPT, UR4, 0x200, URZ ;  /* 0x0000020004047890 */ /* 0x000fe2000fffe0ff */
[----:B0-----:R-:W-:Y:S01]  /*0bd0*/  SHF.L.U32 R15, R18, 0x2, RZ ;  /* 0x00000002120f7819 */ /* 0x001fe200000006ff */
[----:B------:R-:W-:-:S03]  /*0be0*/  IMAD.X R25, RZ, RZ, RZ, P1 ;  /* 0x000000ffff197224 */ /* 0x000fc600008e06ff */
[C---:B-1----:R-:W-:Y:S02]  /*0bf0*/  IADD3 R14, P1, PT, R15.reuse, UR6, RZ ;  /* 0x000000060f0e7c10 */ /* 0x042fe4000ff3e0ff */
[----:B---3--:R-:W-:Y:S02]  /*0c00*/  SHF.L.U64.HI R11, R18, 0x2, R25 ;  /* 0x00000002120b7819 */ /* 0x008fe40000010219 */
[----:B--2---:R-:W-:Y:S02]  /*0c10*/  IADD3 R10, P2, PT, R15, UR14, RZ ;  /* 0x0000000e0f0a7c10 */ /* 0x004fe4000ff5e0ff */
[C---:B------:R-:W-:Y:S02]  /*0c20*/  IADD3.X R15, PT, PT, R11.reuse, UR7, RZ, P1, !PT ;  /* 0x000000070b0f7c10 */ /* 0x040fe40008ffe4ff */
[----:B------:R-:W-:-:S03]  /*0c30*/  IADD3.X R11, PT, PT, R11, UR15, RZ, P2, !PT ;  /* 0x0000000f0b0b7c10 */ /* 0x000fc600097fe4ff */
[----:B------:R-:W2:Y:S01]  /*0c40*/  LDG.E.CONSTANT R28, desc[UR10][R14.64+0x4] ;  /* 0x0000040a0e1c7981 */ /* 0x000ea2000c1e9900 */
[----:B------:R-:W-:-:S03]  /*0c50*/  ULEA UR4, UR5, UR4, 0x18 ;  /* 0x0000000405047291 */ /* 0x000fc6000f8ec0ff */
[----:B------:R-:W3:Y:S04]  /*0c60*/  LDG.E.CONSTANT R25, desc[UR10][R10.64+0x4] ;  /* 0x0000040a0a197981 */ /* 0x000ee8000c1e9900 */
[----:B------:R-:W3:Y:S01]  /*0c70*/  LDG.E.CONSTANT R26, desc[UR10][R14.64+0x8] ;  /* 0x0000080a0e1a7981 */ /* 0x000ee2000c1e9900 */
[----:B------:R-:W-:-:S03]  /*0c80*/  LEA R17, R17, UR4, 0x2 ;  /* 0x0000000411117c11 */ /* 0x000fc6000f8e10ff */
[----:B------:R-:W3:Y:S02]  /*0c90*/  LDG.E.CONSTANT R27, desc[UR10][R10.64+0x8] ;  /* 0x0000080a0a1b7981 */ /* 0x000ee4000c1e9900 */
[----:B------:R-:W-:Y:S02]  /*0ca0*/  IMAD R18, R13, 0xa0, R17 ;  /* 0x000000a00d127824 */ /* 0x000fe400078e0211 */
[----:B------:R-:W3:Y:S04]  /*0cb0*/  LDG.E.CONSTANT R29, desc[UR10][R14.64+0xc] ;  /* 0x00000c0a0e1d7981 */ /* 0x000ee8000c1e9900 */
[----:B----4-:R-:W-:Y:S04]  /*0cc0*/  STS [R17], R16 ;  /* 0x0000001011007388 */ /* 0x010fe80000000800 */
[----:B-----5:R0:W-:Y:S04]  /*0cd0*/  STS [R18], R19 ;  /* 0x0000001312007388 */ /* 0x0201e80000000800 */
[----:B0-----:R-:W4:Y:S04]  /*0ce0*/  LDG.E.CONSTANT R19, desc[UR10][R10.64+0xc] ;  /* 0x00000c0a0a137981 */ /* 0x001f28000c1e9900 */
[----:B--2---:R0:W-:Y:S04]  /*0cf0*/  STS [R17+0x4], R28 ;  /* 0x0000041c11007388 */ /* 0x0041e80000000800 */
[----:B---3--:R0:W-:Y:S04]  /*0d00*/  STS [R18+0x4], R25 ;  /* 0x0000041912007388 */ /* 0x0081e80000000800 */
[----:B------:R0:W-:Y:S04]  /*0d10*/  STS [R17+0x8], R26 ;  /* 0x0000081a11007388 */ /* 0x0001e80000000800 */
[----:B------:R0:W-:Y:S04]  /*0d20*/  STS [R18+0x8], R27 ;  /* 0x0000081b12007388 */ /* 0x0001e80000000800 */
[----:B------:R0:W-:Y:S01]  /*0d30*/  STS [R17+0xc], R29 ;  /* 0x00000c1d11007388 */ /* 0x0001e20000000800 */
[----:B------:R-:W-:-:S03]  /*0d40*/  VIADD R24, R24, 0x4 ;  /* 0x0000000418187836 */ /* 0x000fc60000000000 */
[----:B----4-:R0:W-:Y:S04]  /*0d50*/  STS [R18+0xc], R19 ;  /* 0x00000c1312007388 */ /* 0x0101e80000000800 */
.L_x_13:
[----:B------:R-:W-:Y:S05]  /*0d60*/  @!P0 BRA `(.L_x_12) ;  /* 0x0000000000cc8947 */ /* 0x000fea0003800000 */
[----:B------:R-:W-:Y:S02]  /*0d70*/  ISETP.NE.AND P1, PT, R6, 0x1, PT ;  /* 0x000000010600780c */ /* 0x000fe40003f25270 */
[----:B------:R-:W-:-:S11]  /*0d80*/  LOP3.LUT P0, RZ, R13, 0x1, RZ, 0xc0, !PT ;  /* 0x000000010dff7812 */ /* 0x000fd6000780c0ff */
[----:B------:R-:W-:Y:S05]  /*0d90*/  @!P1 BRA `(.L_x_14) ;  /* 0x00000000007c9947 */ /* 0x000fea0003800000 */
[----:B------:R-:W1:Y:S01]  /*0da0*/  LDC.64 R14, c[0x0][0x388] ;  /* 0x0000e200ff0e7b82 */ /* 0x000e620000000a00 */
[----:B------:R-:W2:Y:S01]  /*0db0*/  LDCU.64 UR4, c[0x0][0x388] ;  /* 0x00007100ff0477ac */ /* 0x000ea20008000a00 */
[CC--:B------:R-:W-:Y:S02]  /*0dc0*/  IADD3 R11, P1, PT, R23.reuse, R24.reuse, RZ ;  /* 0x00000018170b7210 */ /* 0x0c0fe40007f3e0ff */
[----:B0-----:R-:W-:Y:S01]  /*0dd0*/  IADD3 R25, PT, PT, R23, R24, RZ ;  /* 0x0000001817197210 */ /* 0x001fe20007ffe0ff */
[----:B------:R-:W0:Y:S02]  /*0de0*/  LDCU.64 UR6, c[0x0][0x390] ;  /* 0x00007200ff0677ac */ /* 0x000e240008000a00 */
[----:B------:R-:W-:Y:S01]  /*0df0*/  IMAD.X R10, RZ, RZ, RZ, P1 ;  /* 0x000000ffff0a7224 */ /* 0x000fe200008e06ff */
[----:B------:R-:W3:Y:S01]  /*0e00*/  LDC.64 R18, c[0x0][0x390] ;  /* 0x0000e400ff127b82 */ /* 0x000ee20000000a00 */
[----:B------:R-:W-:-:S03]  /*0e10*/  IMAD.SHL.U32 R17, R11, 0x4, RZ ;  /* 0x000000040b117824 */ /* 0x000fc600078e00ff */
[----:B------:R-:W-:Y:S02]  /*0e20*/  SHF.L.U64.HI R11, R11, 0x2, R10 ;  /* 0x000000020b0b7819 */ /* 0x000fe4000001020a */
[C---:B--2---:R-:W-:Y:S02]  /*0e30*/  IADD3 R16, P1, PT, R17.reuse, UR4, RZ ;  /* 0x0000000411107c10 */ /* 0x044fe4000ff3e0ff */
[----:B0-----:R-:W-:Y:S01]  /*0e40*/  IADD3 R10, P2, PT, R17, UR6, RZ ;  /* 0x00000006110a7c10 */ /* 0x001fe2000ff5e0ff */
[----:B-1----:R-:W-:Y:S01]  /*0e50*/  IMAD.WIDE.U32 R14, R25, 0x4, R14 ;  /* 0x00000004190e7825 */ /* 0x002fe200078e000e */
[C---:B------:R-:W-:Y:S02]  /*0e60*/  IADD3.X R17, PT, PT, R11.reuse, UR5, RZ, P1, !PT ;  /* 0x000000050b117c10 */ /* 0x040fe40008ffe4ff */
[----:B------:R-:W-:-:S03]  /*0e70*/  IADD3.X R11, PT, PT, R11, UR7, RZ, P2, !PT ;  /* 0x000000070b0b7c10 */ /* 0x000fc600097fe4ff */
[----:B------:R-:W2:Y:S01]  /*0e80*/  LDG.E.CONSTANT R14, desc[UR10][R14.64] ;  /* 0x0000000a0e0e7981 */ /* 0x000ea2000c1e9900 */
[----:B---3--:R-:W-:-:S03]  /*0e90*/  IMAD.WIDE.U32 R18, R25, 0x4, R18 ;  /* 0x0000000419127825 */ /* 0x008fc600078e0012 */
[----:B------:R-:W3:Y:S04]  /*0ea0*/  LDG.E.CONSTANT R16, desc[UR10][R16.64+0x4] ;  /* 0x0000040a10107981 */ /* 0x000ee8000c1e9900 */
[----:B------:R-:W4:Y:S04]  /*0eb0*/  LDG.E.CONSTANT R18, desc[UR10][R18.64] ;  /* 0x0000000a12127981 */ /* 0x000f28000c1e9900 */
[----:B------:R-:W5:Y:S01]  /*0ec0*/  LDG.E.CONSTANT R10, desc[UR10][R10.64+0x4] ;  /* 0x0000040a0a0a7981 */ /* 0x000f62000c1e9900 */
[----:B------:R-:W0:Y:S01]  /*0ed0*/  S2UR UR5, SR_CgaCtaId ;  /* 0x00000000000579c3 */ /* 0x000e220000008800 */
[----:B------:R-:W-:-:S02]  /*0ee0*/  UMOV UR4, 0x400 ;  /* 0x0000040000047882 */ /* 0x000fc40000000000 */
[----:B------:R-:W-:Y:S01]  /*0ef0*/  UIADD3 UR4, UPT, UPT, UR4, 0x200, URZ ;  /* 0x0000020004047890 */ /* 0x000fe2000fffe0ff */
[----:B------:R-:W-:-:S03]  /*0f00*/  IMAD R25, R22, R13, R24 ;  /* 0x0000000d16197224 */ /* 0x000fc600078e0218 */
[----:B0-----:R-:W-:-:S06]  /*0f10*/  ULEA UR4, UR5, UR4, 0x18 ;  /* 0x0000000405047291 */ /* 0x001fcc000f8ec0ff */
[----:B------:R-:W-:-:S05]  /*0f20*/  LEA R25, R25, UR4, 0x2 ;  /* 0x0000000419197c11 */ /* 0x000fca000f8e10ff */
[----:B------:R-:W-:Y:S02]  /*0f30*/  IMAD R27, R13, 0xa0, R25 ;  /* 0x000000a00d1b7824 */ /* 0x000fe400078e0219 */
[----:B------:R-:W-:Y:S01]  /*0f40*/  VIADD R24, R24, 0x2 ;  /* 0x0000000218187836 */ /* 0x000fe20000000000 */
[----:B--2---:R1:W-:Y:S04]  /*0f50*/  STS [R25], R14 ;  /* 0x0000000e19007388 */ /* 0x0043e80000000800 */
[----:B----4-:R1:W-:Y:S04]  /*0f60*/  STS [R27], R18 ;  /* 0x000000121b007388 */ /* 0x0103e80000000800 */
[----:B---3--:R1:W-:Y:S04]  /*0f70*/  STS [R25+0x4], R16 ;  /* 0x0000041019007388 */ /* 0x0083e80000000800 */
[----:B-----5:R1:W-:Y:S02]  /*0f80*/  STS [R27+0x4], R10 ;  /* 0x0000040a1b007388 */ /* 0x0203e40000000800 */
.L_x_14:
[----:B------:R-:W-:Y:S05]  /*0f90*/  @!P0 BRA `(.L_x_12) ;  /* 0x0000000000408947 */ /* 0x000fea0003800000 */
[----:B-1----:R-:W1:Y:S01]  /*0fa0*/  LDC.64 R14, c[0x0][0x388] ;  /* 0x0000e200ff0e7b82 */ /* 0x002e620000000a00 */
[----:B------:R-:W-:-:S07]  /*0fb0*/  IMAD.IADD R23, R23, 0x1, R24 ;  /* 0x0000000117177824 */ /* 0x000fce00078e0218 */
[----:B------:R-:W2:Y:S01]  /*0fc0*/  LDC.64 R10, c[0x0][0x390] ;  /* 0x0000e400ff0a7b82 */ /* 0x000ea20000000a00 */
[----:B-1----:R-:W-:-:S06]  /*0fd0*/  IMAD.WIDE.U32 R14, R23, 0x4, R14 ;  /* 0x00000004170e7825 */ /* 0x002fcc00078e000e */
[----:B------:R-:W3:Y:S01]  /*0fe0*/  LDG.E.CONSTANT R14, desc[UR10][R14.64] ;  /* 0x0000000a0e0e7981 */ /* 0x000ee2000c1e9900 */
[----:B--2---:R-:W-:-:S06]  /*0ff0*/  IMAD.WIDE.U32 R10, R23, 0x4, R10 ;  /* 0x00000004170a7825 */ /* 0x004fcc00078e000a */
[----:B------:R-:W2:Y:S01]  /*1000*/  LDG.E.CONSTANT R10, desc[UR10][R10.64] ;  /* 0x0000000a0a0a7981 */ /* 0x000ea2000c1e9900 */
[----:B------:R-:W1:Y:S01]  /*1010*/  S2UR UR5, SR_CgaCtaId ;  /* 0x00000000000579c3 */ /* 0x000e620000008800 */
[----:B------:R-:W-:Y:S02]  /*1020*/  UMOV UR4, 0x400 ;  /* 0x0000040000047882 */ /* 0x000fe40000000000 */
[----:B------:R-:W-:Y:S01]  /*1030*/  UIADD3 UR4, UPT, UPT, UR4, 0x200, URZ ;  /* 0x0000020004047890 */ /* 0x000fe2000fffe0ff */
[----:B------:R-:W-:-:S03]  /*1040*/  IMAD R16, R22, R13, R24 ;  /* 0x0000000d16107224 */ /* 0x000fc600078e0218 */
[----:B-1----:R-:W-:-:S06]  /*1050*/  ULEA UR4, UR5, UR4, 0x18 ;  /* 0x0000000405047291 */ /* 0x002fcc000f8ec0ff */
[----:B------:R-:W-:-:S05]  /*1060*/  LEA R16, R16, UR4, 0x2 ;  /* 0x0000000410107c11 */ /* 0x000fca000f8e10ff */
[----:B0-----:R-:W-:Y:S01]  /*1070*/  IMAD R17, R13, 0xa0, R16 ;  /* 0x000000a00d117824 */ /* 0x001fe200078e0210 */
[----:B---3--:R3:W-:Y:S04]  /*1080*/  STS [R16], R14 ;  /* 0x0000000e10007388 */ /* 0x0087e80000000800 */
[----:B--2---:R3:W-:Y:S02]  /*1090*/  STS [R17], R10 ;  /* 0x0000000a11007388 */ /* 0x0047e40000000800 */
.L_x_12:
[----:B------:R-:W-:-:S05]  /*10a0*/  VIADD R22, R22, UR13 ;  /* 0x0000000d16167c36 */ /* 0x000fca0008000000 */
[----:B------:R-:W-:-:S13]  /*10b0*/  ISETP.GE.AND P0, PT, R22, R21, PT ;  /* 0x000000151600720c */ /* 0x000fda0003f06270 */
[----:B------:R-:W-:Y:S05]  /*10c0*/  @!P0 BRA `(.L_x_15) ;  /* 0xfffffff400608947 */ /* 0x000fea000383ffff */
.L_x_9:
[----:B------:R-:W-:Y:S05]  /*10d0*/  BSYNC.RECONVERGENT B0 ;  /* 0x0000000000007941 */ /* 0x000fea0003800200 */
.L_x_8:
[----:B------:R-:W-:Y:S01]  /*10e0*/  BAR.SYNC.DEFER_BLOCKING 0x0 ;  /* 0x0000000000007b1d */ /* 0x000fe20000010000 */
[----:B------:R-:W-:-:S13]  /*10f0*/  ISETP.GE.AND P0, PT, R12, 0x1, PT ;  /* 0x000000010c00780c */ /* 0x000fda0003f06270 */
[----:B------:R-:W-:Y:S05]  /*1100*/  @!P0 BRA `(.L_x_16) ;  /* 0x0000000400488947 */ /* 0x000fea0003800000 */
[----:B------:R-:W-:-:S04]  /*1110*/  UISETP.LT.AND UP0, UPT, UR9, 0x28, UPT ;  /* 0x000000280900788c */ /* 0x000fc8000bf01270 */
[----:B------:R-:W-:-:S04]  /*1120*/  USEL UR4, UR9, 0x28, UP0 ;  /* 0x0000002809047887 */ /* 0x000fc80008000000 */
[----:B------:R-:W-:-:S04]  /*1130*/  UISETP.LT.AND UP0, UPT, UR4, 0x1, UPT ;  /* 0x000000010400788c */ /* 0x000fc8000bf01270 */
[----:B------:R-:W-:-:S03]  /*1140*/  USEL UR5, UR4, 0x1, !UP0 ;  /* 0x0000000104057887 */ /* 0x000fc6000c000000 */
[----:B------:R-:W-:-:S09]  /*1150*/  UMOV UR4, URZ ;  /* 0x000000ff00047c82 */ /* 0x000fd20008000000 */
.L_x_25:
[----:B--2---:R-:W2:Y:S01]  /*1160*/  LDCU UR6, c[0x0][0x3a4] ;  /* 0x00007480ff0677ac */ /* 0x004ea20008000800 */
[----:B------:R-:W-:Y:S01]  /*1170*/  BSSY.RECONVERGENT B0, `(.L_x_17) ;  /* 0x0000016000007945 */ /* 0x000fe20003800200 */
[----:B------:R-:W-:Y:S01]  /*1180*/  ISETP.GT.U32.AND P1, PT, R0, 0x3f, PT ;  /* 0x0000003f0000780c */ /* 0x000fe20003f24070 */
[----:B-1-3--:R-:W-:Y:S01]  /*1190*/  IMAD.MOV.U32 R10, RZ, RZ, RZ ;  /* 0x000000ffff0a7224 */ /* 0x00afe200078e00ff */
[----:B--2---:R-:W-:Y:S01]  /*11a0*/  MOV R13, UR6 ;  /* 0x00000006000d7c02 */ /* 0x004fe20008000f00 */
[----:B------:R-:W-:-:S03]  /*11b0*/  UMOV UR6, UR4 ;  /* 0x0000000400067c82 */ /* 0x000fc60008000000 */
[----:B------:R-:W-:-:S13]  /*11c0*/  ISETP.GE.AND P0, PT, R0, R13, PT ;  /* 0x0000000d0000720c */ /* 0x000fda0003f06270 */
[----:B----4-:R-:W-:Y:S05]  /*11d0*/  @P0 BRA `(.L_x_18) ;  /* 0x00000000003c0947 */ /* 0x010fea0003800000 */
[----:B------:R-:W1:Y:S01]  /*11e0*/  S2R R14, SR_CgaCtaId ;  /* 0x00000000000e7919 */ /* 0x000e620000008800 */
[----:B------:R-:W-:Y:S02]  /*11f0*/  MOV R10, 0x400 ;  /* 0x00000400000a7802 */ /* 0x000fe40000000f00 */
[----:B------:R-:W-:-:S03]  /*1200*/  MOV R12, R0 ;  /* 0x00000000000c7202 */ /* 0x000fc60000000f00 */
[----:B------:R-:W-:Y:S02]  /*1210*/  VIADD R11, R10, 0x200 ;  /* 0x000002000a0b7836 */ /* 0x000fe40000000000 */
[----:B------:R-:W-:-:S03]  /*1220*/  IMAD.MOV.U32 R10, RZ, RZ, RZ ;  /* 0x000000ffff0a7224 */ /* 0x000fc600078e00ff */
[----:B-1----:R-:W-:-:S07]  /*1230*/  LEA R15, R14, R11, 0x18 ;  /* 0x0000000b0e0f7211 */ /* 0x002fce00078ec0ff */
.L_x_19:
[----:B------:R-:W-:-:S06]  /*1240*/  IMAD R11, R12, 0x4, R1 ;  /* 0x000000040c0b7824 */ /* 0x000fcc00078e0201 */
[----:B------:R-:W2:Y:S01]  /*1250*/  LDL R11, [R11] ;  /* 0x000000000b0b7983 */ /* 0x000ea20000100800 */
[----:B------:R-:W-:Y:S02]  /*1260*/  IMAD R14, R13, UR6, R12 ;  /* 0x000000060d0e7c24 */ /* 0x000fe4000f8e020c */
[----:B------:R-:W-:Y:S02]  /*1270*/  VIADD R12, R12, UR13 ;  /* 0x0000000d0c0c7c36 */ /* 0x000fe40008000000 */
[----:B------:R-:W-:-:S03]  /*1280*/  IMAD R14, R14, 0x4, R15 ;  /* 0x000000040e0e7824 */ /* 0x000fc600078e020f */
[----:B------:R-:W-:-:S03]  /*1290*/  ISETP.GE.AND P2, PT, R12, R13, PT ;  /* 0x0000000d0c00720c */ /* 0x000fc60003f46270 */
[----:B------:R-:W2:Y:S02]  /*12a0*/  LDS R14, [R14] ;  /* 0x000000000e0e7984 */ /* 0x000ea40000000800 */
[----:B--2---:R-:W-:-:S08]  /*12b0*/  FFMA R10, R11, R14, R10 ;  /* 0x0000000e0b0a7223 */ /* 0x004fd0000000000a */
[----:B------:R-:W-:Y:S05]  /*12c0*/  @!P2 BRA `(.L_x_19) ;  /* 0xfffffffc00dca947 */ /* 0x000fea000383ffff */
.L_x_18:
[----:B------:R-:W-:Y:S05]  /*12d0*/  BSYNC.RECONVERGENT B0 ;  /* 0x0000000000007941 */ /* 0x000fea0003800200 */
.L_x_17:
[----:B------:R-:W-:Y:S01]  /*12e0*/  STS [R9], R10 ;  /* 0x0000000a09007388 */ /* 0x000fe20000000800 */
[----:B------:R-:W-:Y:S01]  /*12f0*/  BAR.SYNC.DEFER_BLOCKING 0x0 ;  /* 0x0000000000007b1d */ /* 0x000fe20000010000 */
[----:B------:R-:W-:-:S05]  /*1300*/  ISETP.GT.U32.AND P2, PT, R0, 0x1f, PT ;  /* 0x0000001f0000780c */ /* 0x000fca0003f44070 */
[----:B------:R-:W-:Y:S01]  /*1310*/  BSSY.RECONVERGENT B0, `(.L_x_20) ;  /* 0x000001a000007945 */ /* 0x000fe20003800200 */
[----:B------:R-:W-:Y:S04]  /*1320*/  @!P1 LDS R11, [R9+0x100] ;  /* 0x00010000090b9984 */ /* 0x000fe80000000800 */
[----:B------:R-:W1:Y:S02]  /*1330*/  @!P1 LDS R12, [R9] ;  /* 0x00000000090c9984 */ /* 0x000e640000000800 */
[----:B-1----:R-:W-:-:S05]  /*1340*/  @!P1 FADD R12, R11, R12 ;  /* 0x0000000c0b0c9221 */ /* 0x002fca0000000000 */
[----:B------:R-:W-:Y:S01]  /*1350*/  @!P1 STS [R9], R12 ;  /* 0x0000000c09009388 */ /* 0x000fe20000000800 */
[----:B------:R-:W-:Y:S01]  /*1360*/  BAR.SYNC.DEFER_BLOCKING 0x0 ;  /* 0x0000000000007b1d */ /* 0x000fe20000010000 */
[----:B------:R-:W-:-:S05]  /*1370*/  ISETP.NE.AND P1, PT, R0, RZ, PT ;  /* 0x000000ff0000720c */ /* 0x000fca0003f25270 */
[----:B------:R-:W-:Y:S04]  /*1380*/  @!P2 LDS R11, [R9+0x80] ;  /* 0x00008000090ba984 */ /* 0x000fe80000000800 */
[----:B------:R-:W1:Y:S02]  /*1390*/  @!P2 LDS R14, [R9] ;  /* 0x00000000090ea984 */ /* 0x000e640000000800 */
[----:B-1----:R-:W-:-:S05]  /*13a0*/  @!P2 FADD R14, R11, R14 ;  /* 0x0000000e0b0ea221 */ /* 0x002fca0000000000 */
[----:B------:R1:W-:Y:S01]  /*13b0*/  @!P2 STS [R9], R14 ;  /* 0x0000000e0900a388 */ /* 0x0003e20000000800 */
[----:B------:R-:W-:Y:S06]  /*13c0*/  BAR.SYNC.DEFER_BLOCKING 0x0 ;  /* 0x0000000000007b1d */ /* 0x000fec0000010000 */
[----:B------:R-:W-:Y:S05]  /*13d0*/  @P1 BRA `(.L_x_21) ;  /* 0x0000000000341947 */ /* 0x000fea0003800000 */
[----:B------:R-:W2:Y:S01]  /*13e0*/  S2UR UR8, SR_CgaCtaId ;  /* 0x00000000000879c3 */ /* 0x000ea20000008800 */
[----:B------:R-:W-:Y:S02]  /*13f0*/  UMOV UR7, 0x400 ;  /* 0x0000040000077882 */ /* 0x000fe40000000000 */
[----:B--2---:R-:W-:-:S09]  /*1400*/  ULEA UR7, UR8, UR7, 0x18 ;  /* 0x0000000708077291 */ /* 0x004fd2000f8ec0ff */
[----:B------:R-:W2:Y:S02]  /*1410*/  LDS R10, [UR7] ;  /* 0x00000007ff0a7984 */ /* 0x000ea40008000800 */
[----:B--2---:R-:W-:-:S04]  /*1420*/  FMNMX R10, R10, -10, !PT ;  /* 0xc12000000a0a7809 */ /* 0x004fc80007800000 */
[----:B------:R-:W-:-:S05]  /*1430*/  FMNMX R10, R10, 10, PT ;  /* 0x412000000a0a7809 */ /* 0x000fca0003800000 */
[----:B------:R-:W-:-:S05]  /*1440*/  FMUL R10, R10, 1.4426950216293334961 ;  /* 0x3fb8aa3b0a0a7820 */ /* 0x000fca0000400000 */
[----:B------:R-:W-:-:S13]  /*1450*/  FSETP.GEU.AND P1, PT, R10, -126, PT ;  /* 0xc2fc00000a00780b */ /* 0x000fda0003f2e000 */
[----:B------:R-:W-:-:S04]  /*1460*/  @!P1 FMUL R10, R10, 0.5 ;  /* 0x3f0000000a0a9820 */ /* 0x000fc80000400000 */
[----:B------:R-:W2:Y:S02]  /*1470*/  MUFU.EX2 R11, R10 ;  /* 0x0000000a000b7308 */ /* 0x000ea40000000800 */
[----:B--2---:R-:W-:-:S04]  /*1480*/  @!P1 FMUL R11, R11, R11 ;  /* 0x0000000b0b0b9220 */ /* 0x004fc80000400000 */
[----:B------:R-:W-:-:S05]  /*1490*/  FMUL R11, R11, 0.0010000000474974513054 ;  /* 0x3a83126f0b0b7820 */ /* 0x000fca0000400000 */
[----:B------:R2:W-:Y:S02]  /*14a0*/  STS [UR7], R11 ;  /* 0x0000000bff007988 */ /* 0x0005e40008000807 */
.L_x_21:
[----:B------:R-:W-:Y:S05]  /*14b0*/  BSYNC.RECONVERGENT B0 ;  /* 0x0000000000007941 */ /* 0x000fea0003800200 */
.L_x_20:
[----:B------:R-:W-:Y:S01]  /*14c0*/  UIADD3 UR4, UPT, UPT, UR4, 0x1, URZ ;  /* 0x0000000104047890 */ /* 0x000fe2000fffe0ff */
[----:B------:R-:W-:Y:S03]  /*14d0*/  BAR.SYNC.DEFER_BLOCKING 0x0 ;  /* 0x0000000000007b1d */ /* 0x000fe60000010000 */
[----:B------:R-:W-:-:S03]  /*14e0*/  UISETP.NE.AND UP0, UPT, UR4, UR5, UPT ;  /* 0x000000050400728c */ /* 0x000fc6000bf05270 */
[----:B------:R-:W-:Y:S04]  /*14f0*/  BSSY.RECONVERGENT B0, `(.L_x_22) ;  /* 0x0000011000007945 */ /* 0x000fe80003800200 */
[----:B------:R-:W-:Y:S05]  /*1500*/  @P0 BRA `(.L_x_23) ;  /* 0x00000000003c0947 */ /* 0x000fea0003800000 */
[----:B------:R-:W3:Y:S01]  /*1510*/  S2UR UR8, SR_CgaCtaId ;  /* 0x00000000000879c3 */ /* 0x000ee20000008800 */
[----:B------:R-:W-:Y:S01]  /*1520*/  UMOV UR7, 0x400 ;  /* 0x0000040000077882 */ /* 0x000fe20000000000 */
[----:B------:R-:W-:Y:S01]  /*1530*/  MOV R12, R0 ;  /* 0x00000000000c7202 */ /* 0x000fe20000000f00 */
[----:B---3--:R-:W-:-:S09]  /*1540*/  ULEA UR7, UR8, UR7, 0x18 ;  /* 0x0000000708077291 */ /* 0x008fd2000f8ec0ff */
[----:B------:R-:W3:Y:S03]  /*1550*/  LDS R10, [UR7] ;  /* 0x00000007ff0a7984 */ /* 0x000ee60008000800 */
.L_x_24:
[----:B----4-:R-:W-:-:S05]  /*1560*/  IMAD R15, R12, 0x4, R3 ;  /* 0x000000040c0f7824 */ /* 0x010fca00078e0203 */
[----:B0-----:R-:W3:Y:S01]  /*1570*/  LDL R17, [R15] ;  /* 0x000000000f117983 */ /* 0x001ee20000100800 */
[----:B-1----:R-:W-:Y:S02]  /*1580*/  IMAD R14, R13, UR6, R12 ;  /* 0x000000060d0e7c24 */ /* 0x002fe4000f8e020c */
[----:B------:R-:W-:Y:S02]  /*1590*/  VIADD R12, R12, UR13 ;  /* 0x0000000d0c0c7c36 */ /* 0x000fe40008000000 */
[----:B------:R-:W-:-:S03]  /*15a0*/  IMAD R14, R14, 0x4, R5 ;  /* 0x000000040e0e7824 */ /* 0x000fc600078e0205 */
[----:B------:R-:W-:Y:S02]  /*15b0*/  ISETP.GE.AND P0, PT, R12, R13, PT ;  /* 0x0000000d0c00720c */ /* 0x000fe40003f06270 */
[----:B--2---:R-:W3:Y:S02]  /*15c0*/  LDS R11, [R14] ;  /* 0x000000000e0b7984 */ /* 0x004ee40000000800 */
[----:B---3--:R-:W-:-:S05]  /*15d0*/  FFMA R16, R10, R11, R17 ;  /* 0x0000000b0a107223 */ /* 0x008fca0000000011 */
[----:B------:R4:W-:Y:S04]  /*15e0*/  STL [R15], R16 ;  /* 0x000000100f007387 */ /* 0x0009e80000100800 */
[----:B------:R-:W-:Y:S05]  /*15f0*/  @!P0 BRA `(.L_x_24) ;  /* 0xfffffffc00d88947 */ /* 0x000fea000383ffff */
.L_x_23:
[----:B------:R-:W-:Y:S05]  /*1600*/  BSYNC.RECONVERGENT B0 ;  /* 0x0000000000007941 */ /* 0x000fea0003800200 */
.L_x_22:
[----:B------:R-:W-:Y:S06]  /*1610*/  BAR.SYNC.DEFER_BLOCKING 0x0 ;  /* 0x0000000000007b1d */ /* 0x000fec0000010000 */
[----:B------:R-:W-:Y:S05]  /*1620*/  BRA.U UP0, `(.L_x_25) ;  /* 0xfffffff900cc7547 */ /* 0x000fea000b83ffff */
.L_x_16:
[----:B------:R-:W-:Y:S01]  /*1630*/  IADD3 R7, PT, PT, R7, 0x1, RZ ;  /* 0x0000000107077810 */ /* 0x000fe20007ffe0ff */
[----:B------:R-:W-:-:S03]  /*1640*/  UIADD3 UR9, UPT, UPT, UR9, -0x28, URZ ;  /* 0xffffffd809097890 */ /* 0x000fc6000fffe0ff */
[----:B------:R-:W-:-:S13]  /*1650*/  ISETP.NE.AND P0, PT, R7, R20, PT ;  /* 0x000000140700720c */ /* 0x000fda0003f05270 */
[----:B------:R-:W-:Y:S05]  /*1660*/  @P0 BRA `(.L_x_26) ;  /* 0xffffffec00d80947 */ /* 0x000fea000383ffff */
[----:B------:R-:W0:Y:S01]  /*1670*/  LDC.64 R6, c[0x0][0x398] ;  /* 0x0000e600ff067b82 */ /* 0x000e220000000a00 */
[----:B------:R-:W-:-:S13]  /*1680*/  ISETP.GE.AND P0, PT, R0, R13, PT ;  /* 0x0000000d0000720c */ /* 0x000fda0003f06270 */
[----:B------:R-:W-:Y:S05]  /*1690*/  @P0 EXIT ;  /* 0x000000000000094d */ /* 0x000fea0003800000 */
.L_x_27:
[----:B------:R-:W-:-:S05]  /*16a0*/  IMAD R2, R0, 0x4, R3 ;  /* 0x0000000400027824 */ /* 0x000fca00078e0203 */
[----:B01----:R-:W5:Y:S01]  /*16b0*/  LDL R9, [R2] ;  /* 0x0000000002097983 */ /* 0x003f620000100800 */
[----:B------:R-:W-:Y:S02]  /*16c0*/  IMAD R5, R13, UR12, R0 ;  /* 0x0000000c0d057c24 */ /* 0x000fe4000f8e0200 */
[----:B------:R-:W-:Y:S02]  /*16d0*/  VIADD R0, R0, UR13 ;  /* 0x0000000d00007c36 */ /* 0x000fe40008000000 */
[----:B0-----:R-:W-:-:S03]  /*16e0*/  IMAD.WIDE R4, R5, 0x4, R6 ;  /* 0x0000000405047825 */ /* 0x001fc600078e0206 */
[----:B------:R-:W-:Y:S02]  /*16f0*/  ISETP.GE.AND P0, PT, R0, R13, PT ;  /* 0x0000000d0000720c */ /* 0x000fe40003f06270 */
[----:B-----5:R0:W-:Y:S11]  /*1700*/  STG.E desc[UR10][R4.64], R9 ;  /* 0x0000000904007986 */ /* 0x0201f6000c10190a */
[----:B------:R-:W-:Y:S05]  /*1710*/  @!P0 BRA `(.L_x_27) ;  /* 0xfffffffc00e08947 */ /* 0x000fea000383ffff */
[----:B------:R-:W-:Y:S05]  /*1720*/  EXIT ;  /* 0x000000000000794d */ /* 0x000fea0003800000 */
.L_x_28:
[----:B------:R-:W-:-:S00]  /*1730*/  BRA `(.L_x_28) ;  /* 0xfffffffc00fc7947 */ /* 0x000fc0000383ffff */
[----:B------:R-:W-:-:S00]  /*1740*/  NOP ;  /* 0x0000000000007918 */ /* 0x000fc00000000000 */
        /* <DEDUP_REMOVED lines=11> */
.L_x_29:


//--------------------- .nv.shared._Z26flash_attn_baseline_kernelPKfS0_S0_Pfii --------------------------
	.section	.nv.shared._Z26flash_attn_baseline_kernelPKfS0_S0_Pfii,"aw",@nobits
	.sectionflags	@""
	.align	16
.nv.shared._Z26flash_attn_baseline_kernelPKfS0_S0_Pfii:
	.zero		1536


//--------------------- .nv.shared.reserved.0     --------------------------
	.section	.nv.shared.reserved.0,"aw",@nobits
	.weak		__nv_reservedSMEM_offset_0_alias
	.size		__nv_reservedSMEM_offset_0_alias, 0, 64
	.other		__nv_reservedSMEM_offset_0_alias,@"STO_CUDA_RESERVED_SHARED STV_DEFAULT"
__nv_reservedSMEM_offset_0_alias:
	.zero		0
	.zero		64


//--------------------- .nv.constant0._Z26flash_attn_baseline_kernelPKfS0_S0_Pfii --------------------------
	.section	.nv.constant0._Z26flash_attn_baseline_kernelPKfS0_S0_Pfii,"a",@progbits
	.sectionflags	@""
	.align	4
.nv.constant0._Z26flash_attn_baseline_kernelPKfS0_S0_Pfii:
	.zero		936


//--------------------- SYMBOLS --------------------------

	.type		.nv.reservedSmem.offset0,@object
	.size		.nv.reservedSmem.offset0,0x4
	.type		.nv.reservedSmem.cap,@object
	.size		.nv.reservedSmem.cap,0x4
